//
// Generated by NVIDIA NVVM Compiler
//
// Compiler Build ID: CL-36424714
// Cuda compilation tools, release 13.0, V13.0.88
// Based on NVVM 20.0.0
//

.version 9.0
.target sm_100
.address_size 64

	// .globl	_Z9convLayerPPPfS1_PS1_S_iii
.func  (.param .b64 func_retval0) __internal_accurate_pow
(
	.param .b64 __internal_accurate_pow_param_0
)
;
// _ZZ7softmaxPPPfS1_E3sum has been demoted

.visible .entry _Z9convLayerPPPfS1_PS1_S_iii(
	.param .u64 .ptr .align 1 _Z9convLayerPPPfS1_PS1_S_iii_param_0,
	.param .u64 .ptr .align 1 _Z9convLayerPPPfS1_PS1_S_iii_param_1,
	.param .u64 .ptr .align 1 _Z9convLayerPPPfS1_PS1_S_iii_param_2,
	.param .u64 .ptr .align 1 _Z9convLayerPPPfS1_PS1_S_iii_param_3,
	.param .u32 _Z9convLayerPPPfS1_PS1_S_iii_param_4,
	.param .u32 _Z9convLayerPPPfS1_PS1_S_iii_param_5,
	.param .u32 _Z9convLayerPPPfS1_PS1_S_iii_param_6
)
{
	.reg .pred 	%p<14>;
	.reg .b32 	%r<52>;
	.reg .b32 	%f<125>;
	.reg .b64 	%rd<61>;

	ld.param.u64 	%rd14, [_Z9convLayerPPPfS1_PS1_S_iii_param_0];
	ld.param.u64 	%rd16, [_Z9convLayerPPPfS1_PS1_S_iii_param_2];
	ld.param.u32 	%r24, [_Z9convLayerPPPfS1_PS1_S_iii_param_4];
	ld.param.u32 	%r25, [_Z9convLayerPPPfS1_PS1_S_iii_param_5];
	ld.param.u32 	%r26, [_Z9convLayerPPPfS1_PS1_S_iii_param_6];
	mov.u32 	%r27, %ctaid.x;
	mov.u32 	%r28, %ntid.x;
	mov.u32 	%r29, %tid.x;
	mad.lo.s32 	%r1, %r27, %r28, %r29;
	mov.u32 	%r30, %ctaid.y;
	mov.u32 	%r31, %ntid.y;
	mov.u32 	%r32, %tid.y;
	mad.lo.s32 	%r2, %r30, %r31, %r32;
	mov.u32 	%r33, %ctaid.z;
	mov.u32 	%r34, %ntid.z;
	mov.u32 	%r35, %tid.z;
	mad.lo.s32 	%r3, %r33, %r34, %r35;
	setp.lt.s32 	%p1, %r25, 1;
	mov.f32 	%f123, 0f00000000;
	@%p1 bra 	$L__BB0_19;
	cvta.to.global.u64 	%rd1, %rd16;
	setp.lt.s32 	%p2, %r24, 1;
	mul.lo.s32 	%r4, %r26, %r2;
	@%p2 bra 	$L__BB0_19;
	and.b32  	%r5, %r24, 15;
	and.b32  	%r6, %r24, 7;
	mul.wide.u32 	%rd18, %r3, 8;
	add.s64 	%rd19, %rd1, %rd18;
	ld.global.u64 	%rd20, [%rd19];
	cvta.to.global.u64 	%rd2, %rd20;
	and.b32  	%r7, %r24, 2147483632;
	and.b32  	%r8, %r24, 3;
	neg.s32 	%r9, %r7;
	cvta.to.global.u64 	%rd3, %rd14;
	mul.lo.s32 	%r10, %r26, %r1;
	mov.f32 	%f123, 0f00000000;
	mov.b32 	%r45, 0;
$L__BB0_3:
	mul.wide.u32 	%rd21, %r45, 8;
	add.s64 	%rd22, %rd3, %rd21;
	ld.global.u64 	%rd23, [%rd22];
	cvta.to.global.u64 	%rd4, %rd23;
	add.s64 	%rd24, %rd2, %rd21;
	ld.global.u64 	%rd25, [%rd24];
	cvta.to.global.u64 	%rd5, %rd25;
	mov.b32 	%r46, 0;
$L__BB0_4:
	setp.lt.u32 	%p3, %r24, 16;
	add.s32 	%r39, %r46, %r10;
	mul.wide.s32 	%rd26, %r39, 8;
	add.s64 	%rd27, %rd4, %rd26;
	ld.global.u64 	%rd28, [%rd27];
	cvta.to.global.u64 	%rd6, %rd28;
	mul.wide.u32 	%rd29, %r46, 8;
	add.s64 	%rd30, %rd5, %rd29;
	ld.global.u64 	%rd31, [%rd30];
	cvta.to.global.u64 	%rd7, %rd31;
	mov.b32 	%r50, 0;
	@%p3 bra 	$L__BB0_7;
	add.s64 	%rd8, %rd6, 32;
	add.s64 	%rd60, %rd7, 32;
	mov.u32 	%r47, %r4;
	mov.u32 	%r48, %r9;
$L__BB0_6:
	.pragma "nounroll";
	mul.wide.s32 	%rd32, %r47, 4;
	add.s64 	%rd33, %rd8, %rd32;
	ld.global.f32 	%f22, [%rd33+-32];
	ld.global.f32 	%f23, [%rd60+-32];
	fma.rn.f32 	%f24, %f22, %f23, %f123;
	ld.global.f32 	%f25, [%rd33+-28];
	ld.global.f32 	%f26, [%rd60+-28];
	fma.rn.f32 	%f27, %f25, %f26, %f24;
	ld.global.f32 	%f28, [%rd33+-24];
	ld.global.f32 	%f29, [%rd60+-24];
	fma.rn.f32 	%f30, %f28, %f29, %f27;
	ld.global.f32 	%f31, [%rd33+-20];
	ld.global.f32 	%f32, [%rd60+-20];
	fma.rn.f32 	%f33, %f31, %f32, %f30;
	ld.global.f32 	%f34, [%rd33+-16];
	ld.global.f32 	%f35, [%rd60+-16];
	fma.rn.f32 	%f36, %f34, %f35, %f33;
	ld.global.f32 	%f37, [%rd33+-12];
	ld.global.f32 	%f38, [%rd60+-12];
	fma.rn.f32 	%f39, %f37, %f38, %f36;
	ld.global.f32 	%f40, [%rd33+-8];
	ld.global.f32 	%f41, [%rd60+-8];
	fma.rn.f32 	%f42, %f40, %f41, %f39;
	ld.global.f32 	%f43, [%rd33+-4];
	ld.global.f32 	%f44, [%rd60+-4];
	fma.rn.f32 	%f45, %f43, %f44, %f42;
	ld.global.f32 	%f46, [%rd33];
	ld.global.f32 	%f47, [%rd60];
	fma.rn.f32 	%f48, %f46, %f47, %f45;
	ld.global.f32 	%f49, [%rd33+4];
	ld.global.f32 	%f50, [%rd60+4];
	fma.rn.f32 	%f51, %f49, %f50, %f48;
	ld.global.f32 	%f52, [%rd33+8];
	ld.global.f32 	%f53, [%rd60+8];
	fma.rn.f32 	%f54, %f52, %f53, %f51;
	ld.global.f32 	%f55, [%rd33+12];
	ld.global.f32 	%f56, [%rd60+12];
	fma.rn.f32 	%f57, %f55, %f56, %f54;
	ld.global.f32 	%f58, [%rd33+16];
	ld.global.f32 	%f59, [%rd60+16];
	fma.rn.f32 	%f60, %f58, %f59, %f57;
	ld.global.f32 	%f61, [%rd33+20];
	ld.global.f32 	%f62, [%rd60+20];
	fma.rn.f32 	%f63, %f61, %f62, %f60;
	ld.global.f32 	%f64, [%rd33+24];
	ld.global.f32 	%f65, [%rd60+24];
	fma.rn.f32 	%f66, %f64, %f65, %f63;
	ld.global.f32 	%f67, [%rd33+28];
	ld.global.f32 	%f68, [%rd60+28];
	fma.rn.f32 	%f123, %f67, %f68, %f66;
	add.s32 	%r48, %r48, 16;
	add.s32 	%r47, %r47, 16;
	add.s64 	%rd60, %rd60, 64;
	setp.ne.s32 	%p4, %r48, 0;
	mov.u32 	%r50, %r7;
	@%p4 bra 	$L__BB0_6;
$L__BB0_7:
	setp.eq.s32 	%p5, %r5, 0;
	@%p5 bra 	$L__BB0_17;
	add.s32 	%r40, %r5, -1;
	setp.lt.u32 	%p6, %r40, 7;
	@%p6 bra 	$L__BB0_10;
	add.s32 	%r41, %r50, %r4;
	mul.wide.s32 	%rd34, %r41, 4;
	add.s64 	%rd35, %rd6, %rd34;
	ld.global.f32 	%f70, [%rd35];
	mul.wide.u32 	%rd36, %r50, 4;
	add.s64 	%rd37, %rd7, %rd36;
	ld.global.f32 	%f71, [%rd37];
	fma.rn.f32 	%f72, %f70, %f71, %f123;
	ld.global.f32 	%f73, [%rd35+4];
	ld.global.f32 	%f74, [%rd37+4];
	fma.rn.f32 	%f75, %f73, %f74, %f72;
	ld.global.f32 	%f76, [%rd35+8];
	ld.global.f32 	%f77, [%rd37+8];
	fma.rn.f32 	%f78, %f76, %f77, %f75;
	ld.global.f32 	%f79, [%rd35+12];
	ld.global.f32 	%f80, [%rd37+12];
	fma.rn.f32 	%f81, %f79, %f80, %f78;
	ld.global.f32 	%f82, [%rd35+16];
	ld.global.f32 	%f83, [%rd37+16];
	fma.rn.f32 	%f84, %f82, %f83, %f81;
	ld.global.f32 	%f85, [%rd35+20];
	ld.global.f32 	%f86, [%rd37+20];
	fma.rn.f32 	%f87, %f85, %f86, %f84;
	ld.global.f32 	%f88, [%rd35+24];
	ld.global.f32 	%f89, [%rd37+24];
	fma.rn.f32 	%f90, %f88, %f89, %f87;
	ld.global.f32 	%f91, [%rd35+28];
	ld.global.f32 	%f92, [%rd37+28];
	fma.rn.f32 	%f123, %f91, %f92, %f90;
	add.s32 	%r50, %r50, 8;
$L__BB0_10:
	setp.eq.s32 	%p7, %r6, 0;
	@%p7 bra 	$L__BB0_17;
	add.s32 	%r42, %r6, -1;
	setp.lt.u32 	%p8, %r42, 3;
	@%p8 bra 	$L__BB0_13;
	add.s32 	%r43, %r50, %r4;
	mul.wide.s32 	%rd38, %r43, 4;
	add.s64 	%rd39, %rd6, %rd38;
	ld.global.f32 	%f94, [%rd39];
	mul.wide.u32 	%rd40, %r50, 4;
	add.s64 	%rd41, %rd7, %rd40;
	ld.global.f32 	%f95, [%rd41];
	fma.rn.f32 	%f96, %f94, %f95, %f123;
	ld.global.f32 	%f97, [%rd39+4];
	ld.global.f32 	%f98, [%rd41+4];
	fma.rn.f32 	%f99, %f97, %f98, %f96;
	ld.global.f32 	%f100, [%rd39+8];
	ld.global.f32 	%f101, [%rd41+8];
	fma.rn.f32 	%f102, %f100, %f101, %f99;
	ld.global.f32 	%f103, [%rd39+12];
	ld.global.f32 	%f104, [%rd41+12];
	fma.rn.f32 	%f123, %f103, %f104, %f102;
	add.s32 	%r50, %r50, 4;
$L__BB0_13:
	setp.eq.s32 	%p9, %r8, 0;
	@%p9 bra 	$L__BB0_17;
	setp.eq.s32 	%p10, %r8, 1;
	add.s32 	%r44, %r50, %r4;
	mul.wide.s32 	%rd42, %r44, 4;
	add.s64 	%rd12, %rd6, %rd42;
	ld.global.f32 	%f105, [%rd12];
	mul.wide.u32 	%rd43, %r50, 4;
	add.s64 	%rd13, %rd7, %rd43;
	ld.global.f32 	%f106, [%rd13];
	fma.rn.f32 	%f123, %f105, %f106, %f123;
	@%p10 bra 	$L__BB0_17;
	setp.eq.s32 	%p11, %r8, 2;
	ld.global.f32 	%f107, [%rd12+4];
	ld.global.f32 	%f108, [%rd13+4];
	fma.rn.f32 	%f123, %f107, %f108, %f123;
	@%p11 bra 	$L__BB0_17;
	ld.global.f32 	%f109, [%rd12+8];
	ld.global.f32 	%f110, [%rd13+8];
	fma.rn.f32 	%f123, %f109, %f110, %f123;
$L__BB0_17:
	add.s32 	%r46, %r46, 1;
	setp.ne.s32 	%p12, %r46, %r24;
	@%p12 bra 	$L__BB0_4;
	add.s32 	%r45, %r45, 1;
	setp.ne.s32 	%p13, %r45, %r25;
	@%p13 bra 	$L__BB0_3;
$L__BB0_19:
	ld.param.u64 	%rd59, [_Z9convLayerPPPfS1_PS1_S_iii_param_3];
	ld.param.u64 	%rd58, [_Z9convLayerPPPfS1_PS1_S_iii_param_1];
	cvta.to.global.u64 	%rd44, %rd59;
	cvta.to.global.u64 	%rd45, %rd58;
	mul.wide.u32 	%rd46, %r3, 4;
	add.s64 	%rd47, %rd44, %rd46;
	ld.global.f32 	%f111, [%rd47];
	add.f32 	%f112, %f123, %f111;
	mul.wide.u32 	%rd48, %r3, 8;
	add.s64 	%rd49, %rd45, %rd48;
	ld.global.u64 	%rd50, [%rd49];
	cvta.to.global.u64 	%rd51, %rd50;
	mul.wide.s32 	%rd52, %r1, 8;
	add.s64 	%rd53, %rd51, %rd52;
	ld.global.u64 	%rd54, [%rd53];
	cvta.to.global.u64 	%rd55, %rd54;
	mul.wide.u32 	%rd56, %r2, 4;
	add.s64 	%rd57, %rd55, %rd56;
	st.global.f32 	[%rd57], %f112;
	ret;

}
	// .globl	_Z4poolPPPfS1_iii
.visible .entry _Z4poolPPPfS1_iii(
	.param .u64 .ptr .align 1 _Z4poolPPPfS1_iii_param_0,
	.param .u64 .ptr .align 1 _Z4poolPPPfS1_iii_param_1,
	.param .u32 _Z4poolPPPfS1_iii_param_2,
	.param .u32 _Z4poolPPPfS1_iii_param_3,
	.param .u32 _Z4poolPPPfS1_iii_param_4
)
{
	.reg .pred 	%p<29>;
	.reg .b32 	%r<83>;
	.reg .b32 	%f<176>;
	.reg .b64 	%rd<73>;
	.reg .b64 	%fd<11>;

	ld.param.u64 	%rd7, [_Z4poolPPPfS1_iii_param_0];
	ld.param.u64 	%rd6, [_Z4poolPPPfS1_iii_param_1];
	ld.param.u32 	%r41, [_Z4poolPPPfS1_iii_param_2];
	ld.param.u32 	%r42, [_Z4poolPPPfS1_iii_param_3];
	ld.param.u32 	%r43, [_Z4poolPPPfS1_iii_param_4];
	cvta.to.global.u64 	%rd8, %rd7;
	mov.u32 	%r44, %ctaid.x;
	mov.u32 	%r45, %ntid.x;
	mov.u32 	%r46, %tid.x;
	mad.lo.s32 	%r1, %r44, %r45, %r46;
	mov.u32 	%r47, %ctaid.y;
	mov.u32 	%r48, %ntid.y;
	mov.u32 	%r49, %tid.y;
	mad.lo.s32 	%r2, %r47, %r48, %r49;
	mov.u32 	%r50, %ctaid.z;
	mov.u32 	%r51, %ntid.z;
	mov.u32 	%r52, %tid.z;
	mad.lo.s32 	%r3, %r50, %r51, %r52;
	setp.ne.s32 	%p1, %r42, 0;
	mul.wide.u32 	%rd9, %r3, 8;
	add.s64 	%rd1, %rd8, %rd9;
	mov.f32 	%f164, 0f00000000;
	@%p1 bra 	$L__BB1_2;
	ld.global.u64 	%rd10, [%rd1];
	mul.lo.s32 	%r53, %r43, %r1;
	mul.wide.s32 	%rd11, %r53, 8;
	add.s64 	%rd12, %rd10, %rd11;
	ld.u64 	%rd13, [%rd12];
	mul.lo.s32 	%r54, %r43, %r2;
	mul.wide.s32 	%rd14, %r54, 4;
	add.s64 	%rd15, %rd13, %rd14;
	ld.f32 	%f164, [%rd15];
$L__BB1_2:
	setp.lt.s32 	%p2, %r41, 1;
	@%p2 bra 	$L__BB1_35;
	mul.lo.s32 	%r4, %r43, %r1;
	mul.lo.s32 	%r5, %r43, %r2;
	setp.eq.s32 	%p3, %r42, 1;
	@%p3 bra 	$L__BB1_20;
	setp.ne.s32 	%p4, %r42, 0;
	@%p4 bra 	$L__BB1_35;
	and.b32  	%r6, %r41, 15;
	add.s32 	%r7, %r6, -1;
	and.b32  	%r8, %r41, 7;
	add.s32 	%r9, %r8, -1;
	and.b32  	%r10, %r41, 2147483632;
	and.b32  	%r11, %r41, 3;
	neg.s32 	%r12, %r10;
	mov.b32 	%r72, 0;
$L__BB1_6:
	setp.lt.u32 	%p15, %r41, 16;
	add.s32 	%r14, %r72, %r4;
	mov.b32 	%r76, 0;
	@%p15 bra 	$L__BB1_9;
	ld.global.u64 	%rd38, [%rd1];
	mul.wide.s32 	%rd39, %r14, 8;
	add.s64 	%rd40, %rd38, %rd39;
	ld.u64 	%rd41, [%rd40];
	add.s64 	%rd2, %rd41, 32;
	mov.u32 	%r73, %r5;
	mov.u32 	%r74, %r12;
$L__BB1_8:
	.pragma "nounroll";
	mul.wide.s32 	%rd42, %r73, 4;
	add.s64 	%rd43, %rd2, %rd42;
	ld.f32 	%f97, [%rd43+-32];
	max.f32 	%f98, %f164, %f97;
	ld.f32 	%f99, [%rd43+-28];
	max.f32 	%f100, %f98, %f99;
	ld.f32 	%f101, [%rd43+-24];
	max.f32 	%f102, %f100, %f101;
	ld.f32 	%f103, [%rd43+-20];
	max.f32 	%f104, %f102, %f103;
	ld.f32 	%f105, [%rd43+-16];
	max.f32 	%f106, %f104, %f105;
	ld.f32 	%f107, [%rd43+-12];
	max.f32 	%f108, %f106, %f107;
	ld.f32 	%f109, [%rd43+-8];
	max.f32 	%f110, %f108, %f109;
	ld.f32 	%f111, [%rd43+-4];
	max.f32 	%f112, %f110, %f111;
	ld.f32 	%f113, [%rd43];
	max.f32 	%f114, %f112, %f113;
	ld.f32 	%f115, [%rd43+4];
	max.f32 	%f116, %f114, %f115;
	ld.f32 	%f117, [%rd43+8];
	max.f32 	%f118, %f116, %f117;
	ld.f32 	%f119, [%rd43+12];
	max.f32 	%f120, %f118, %f119;
	ld.f32 	%f121, [%rd43+16];
	max.f32 	%f122, %f120, %f121;
	ld.f32 	%f123, [%rd43+20];
	max.f32 	%f124, %f122, %f123;
	ld.f32 	%f125, [%rd43+24];
	max.f32 	%f126, %f124, %f125;
	ld.f32 	%f127, [%rd43+28];
	max.f32 	%f164, %f126, %f127;
	add.s32 	%r74, %r74, 16;
	add.s32 	%r73, %r73, 16;
	setp.ne.s32 	%p16, %r74, 0;
	mov.u32 	%r76, %r10;
	@%p16 bra 	$L__BB1_8;
$L__BB1_9:
	setp.eq.s32 	%p17, %r6, 0;
	@%p17 bra 	$L__BB1_19;
	setp.lt.u32 	%p18, %r7, 7;
	@%p18 bra 	$L__BB1_12;
	ld.global.u64 	%rd44, [%rd1];
	mul.wide.s32 	%rd45, %r14, 8;
	add.s64 	%rd46, %rd44, %rd45;
	ld.u64 	%rd47, [%rd46];
	add.s32 	%r64, %r76, %r5;
	mul.wide.s32 	%rd48, %r64, 4;
	add.s64 	%rd49, %rd47, %rd48;
	ld.f32 	%f129, [%rd49];
	max.f32 	%f130, %f164, %f129;
	ld.f32 	%f131, [%rd49+4];
	max.f32 	%f132, %f130, %f131;
	ld.f32 	%f133, [%rd49+8];
	max.f32 	%f134, %f132, %f133;
	ld.f32 	%f135, [%rd49+12];
	max.f32 	%f136, %f134, %f135;
	ld.f32 	%f137, [%rd49+16];
	max.f32 	%f138, %f136, %f137;
	ld.f32 	%f139, [%rd49+20];
	max.f32 	%f140, %f138, %f139;
	ld.f32 	%f141, [%rd49+24];
	max.f32 	%f142, %f140, %f141;
	ld.f32 	%f143, [%rd49+28];
	max.f32 	%f164, %f142, %f143;
	add.s32 	%r76, %r76, 8;
$L__BB1_12:
	setp.eq.s32 	%p19, %r8, 0;
	@%p19 bra 	$L__BB1_19;
	setp.lt.u32 	%p20, %r9, 3;
	@%p20 bra 	$L__BB1_15;
	ld.global.u64 	%rd50, [%rd1];
	mul.wide.s32 	%rd51, %r14, 8;
	add.s64 	%rd52, %rd50, %rd51;
	ld.u64 	%rd53, [%rd52];
	add.s32 	%r65, %r76, %r5;
	mul.wide.s32 	%rd54, %r65, 4;
	add.s64 	%rd55, %rd53, %rd54;
	ld.f32 	%f145, [%rd55];
	max.f32 	%f146, %f164, %f145;
	ld.f32 	%f147, [%rd55+4];
	max.f32 	%f148, %f146, %f147;
	ld.f32 	%f149, [%rd55+8];
	max.f32 	%f150, %f148, %f149;
	ld.f32 	%f151, [%rd55+12];
	max.f32 	%f164, %f150, %f151;
	add.s32 	%r76, %r76, 4;
$L__BB1_15:
	setp.eq.s32 	%p21, %r11, 0;
	@%p21 bra 	$L__BB1_19;
	setp.eq.s32 	%p22, %r11, 1;
	ld.global.u64 	%rd56, [%rd1];
	mul.wide.s32 	%rd57, %r14, 8;
	add.s64 	%rd58, %rd56, %rd57;
	ld.u64 	%rd59, [%rd58];
	add.s32 	%r66, %r76, %r5;
	mul.wide.s32 	%rd60, %r66, 4;
	add.s64 	%rd3, %rd59, %rd60;
	ld.f32 	%f152, [%rd3];
	max.f32 	%f164, %f164, %f152;
	@%p22 bra 	$L__BB1_19;
	setp.eq.s32 	%p23, %r11, 2;
	ld.f32 	%f153, [%rd3+4];
	max.f32 	%f164, %f164, %f153;
	@%p23 bra 	$L__BB1_19;
	ld.f32 	%f154, [%rd3+8];
	max.f32 	%f164, %f164, %f154;
$L__BB1_19:
	add.s32 	%r72, %r72, 1;
	setp.eq.s32 	%p24, %r72, %r41;
	@%p24 bra 	$L__BB1_35;
	bra.uni 	$L__BB1_6;
$L__BB1_20:
	and.b32  	%r25, %r41, 15;
	add.s32 	%r26, %r25, -1;
	and.b32  	%r27, %r41, 7;
	add.s32 	%r28, %r27, -1;
	and.b32  	%r29, %r41, 2147483632;
	and.b32  	%r30, %r41, 3;
	mov.b32 	%r78, 0;
$L__BB1_21:
	setp.lt.u32 	%p5, %r41, 16;
	add.s32 	%r32, %r78, %r4;
	mov.b32 	%r81, 0;
	@%p5 bra 	$L__BB1_24;
	ld.global.u64 	%rd16, [%rd1];
	mul.wide.s32 	%rd17, %r32, 8;
	add.s64 	%rd18, %rd16, %rd17;
	ld.u64 	%rd4, [%rd18];
	mov.b32 	%r79, 0;
$L__BB1_23:
	.pragma "nounroll";
	add.s32 	%r58, %r79, %r5;
	mul.wide.s32 	%rd19, %r58, 4;
	add.s64 	%rd20, %rd4, %rd19;
	ld.f32 	%f38, [%rd20];
	add.f32 	%f39, %f164, %f38;
	ld.f32 	%f40, [%rd20+4];
	add.f32 	%f41, %f39, %f40;
	ld.f32 	%f42, [%rd20+8];
	add.f32 	%f43, %f41, %f42;
	ld.f32 	%f44, [%rd20+12];
	add.f32 	%f45, %f43, %f44;
	ld.f32 	%f46, [%rd20+16];
	add.f32 	%f47, %f45, %f46;
	ld.f32 	%f48, [%rd20+20];
	add.f32 	%f49, %f47, %f48;
	ld.f32 	%f50, [%rd20+24];
	add.f32 	%f51, %f49, %f50;
	ld.f32 	%f52, [%rd20+28];
	add.f32 	%f53, %f51, %f52;
	ld.f32 	%f54, [%rd20+32];
	add.f32 	%f55, %f53, %f54;
	ld.f32 	%f56, [%rd20+36];
	add.f32 	%f57, %f55, %f56;
	ld.f32 	%f58, [%rd20+40];
	add.f32 	%f59, %f57, %f58;
	ld.f32 	%f60, [%rd20+44];
	add.f32 	%f61, %f59, %f60;
	ld.f32 	%f62, [%rd20+48];
	add.f32 	%f63, %f61, %f62;
	ld.f32 	%f64, [%rd20+52];
	add.f32 	%f65, %f63, %f64;
	ld.f32 	%f66, [%rd20+56];
	add.f32 	%f67, %f65, %f66;
	ld.f32 	%f68, [%rd20+60];
	add.f32 	%f164, %f67, %f68;
	add.s32 	%r79, %r79, 16;
	setp.ne.s32 	%p6, %r79, %r29;
	mov.u32 	%r81, %r29;
	@%p6 bra 	$L__BB1_23;
$L__BB1_24:
	setp.eq.s32 	%p7, %r25, 0;
	@%p7 bra 	$L__BB1_34;
	setp.lt.u32 	%p8, %r26, 7;
	@%p8 bra 	$L__BB1_27;
	ld.global.u64 	%rd21, [%rd1];
	mul.wide.s32 	%rd22, %r32, 8;
	add.s64 	%rd23, %rd21, %rd22;
	ld.u64 	%rd24, [%rd23];
	add.s32 	%r59, %r81, %r5;
	mul.wide.s32 	%rd25, %r59, 4;
	add.s64 	%rd26, %rd24, %rd25;
	ld.f32 	%f70, [%rd26];
	add.f32 	%f71, %f164, %f70;
	ld.f32 	%f72, [%rd26+4];
	add.f32 	%f73, %f71, %f72;
	ld.f32 	%f74, [%rd26+8];
	add.f32 	%f75, %f73, %f74;
	ld.f32 	%f76, [%rd26+12];
	add.f32 	%f77, %f75, %f76;
	ld.f32 	%f78, [%rd26+16];
	add.f32 	%f79, %f77, %f78;
	ld.f32 	%f80, [%rd26+20];
	add.f32 	%f81, %f79, %f80;
	ld.f32 	%f82, [%rd26+24];
	add.f32 	%f83, %f81, %f82;
	ld.f32 	%f84, [%rd26+28];
	add.f32 	%f164, %f83, %f84;
	add.s32 	%r81, %r81, 8;
$L__BB1_27:
	setp.eq.s32 	%p9, %r27, 0;
	@%p9 bra 	$L__BB1_34;
	setp.lt.u32 	%p10, %r28, 3;
	@%p10 bra 	$L__BB1_30;
	ld.global.u64 	%rd27, [%rd1];
	mul.wide.s32 	%rd28, %r32, 8;
	add.s64 	%rd29, %rd27, %rd28;
	ld.u64 	%rd30, [%rd29];
	add.s32 	%r60, %r81, %r5;
	mul.wide.s32 	%rd31, %r60, 4;
	add.s64 	%rd32, %rd30, %rd31;
	ld.f32 	%f86, [%rd32];
	add.f32 	%f87, %f164, %f86;
	ld.f32 	%f88, [%rd32+4];
	add.f32 	%f89, %f87, %f88;
	ld.f32 	%f90, [%rd32+8];
	add.f32 	%f91, %f89, %f90;
	ld.f32 	%f92, [%rd32+12];
	add.f32 	%f164, %f91, %f92;
	add.s32 	%r81, %r81, 4;
$L__BB1_30:
	setp.eq.s32 	%p11, %r30, 0;
	@%p11 bra 	$L__BB1_34;
	setp.eq.s32 	%p12, %r30, 1;
	ld.global.u64 	%rd33, [%rd1];
	mul.wide.s32 	%rd34, %r32, 8;
	add.s64 	%rd35, %rd33, %rd34;
	ld.u64 	%rd36, [%rd35];
	add.s32 	%r61, %r81, %r5;
	mul.wide.s32 	%rd37, %r61, 4;
	add.s64 	%rd5, %rd36, %rd37;
	ld.f32 	%f93, [%rd5];
	add.f32 	%f164, %f164, %f93;
	@%p12 bra 	$L__BB1_34;
	setp.eq.s32 	%p13, %r30, 2;
	ld.f32 	%f94, [%rd5+4];
	add.f32 	%f164, %f164, %f94;
	@%p13 bra 	$L__BB1_34;
	ld.f32 	%f95, [%rd5+8];
	add.f32 	%f164, %f164, %f95;
$L__BB1_34:
	add.s32 	%r78, %r78, 1;
	setp.ne.s32 	%p14, %r78, %r41;
	@%p14 bra 	$L__BB1_21;
$L__BB1_35:
	setp.ne.s32 	%p25, %r42, 1;
	@%p25 bra 	$L__BB1_37;
	cvt.f64.f32 	%fd1, %f164;
	cvt.rn.f64.s32 	%fd2, %r41;
	mov.f64 	%fd3, 0d4000000000000000;
	{
	.reg .b32 %temp; 
	mov.b64 	{%temp, %r67}, %fd3;
	}
	{
	.reg .b32 %temp; 
	mov.b64 	{%temp, %r68}, %fd2;
	}
	shr.u32 	%r69, %r68, 20;
	and.b32  	%r70, %r69, 2047;
	add.s32 	%r71, %r70, -1012;
	mov.b64 	%rd61, %fd2;
	shl.b64 	%rd62, %rd61, %r71;
	setp.eq.s64 	%p26, %rd62, -9223372036854775808;
	{ // callseq 0, 0
	.param .b64 param0;
	st.param.f64 	[param0], %fd2;
	.param .b64 retval0;
	call.uni (retval0), 
	__internal_accurate_pow, 
	(
	param0
	);
	ld.param.f64 	%fd4, [retval0];
	} // callseq 0
	setp.lt.s32 	%p27, %r67, 0;
	neg.f64 	%fd6, %fd4;
	selp.f64 	%fd7, %fd6, %fd4, %p26;
	selp.f64 	%fd8, %fd7, %fd4, %p27;
	setp.eq.s32 	%p28, %r41, 0;
	selp.f64 	%fd9, 0d3FF0000000000000, %fd8, %p28;
	div.rn.f64 	%fd10, %fd1, %fd9;
	cvt.rn.f32.f64 	%f164, %fd10;
$L__BB1_37:
	cvta.to.global.u64 	%rd64, %rd6;
	add.s64 	%rd66, %rd64, %rd9;
	ld.global.u64 	%rd67, [%rd66];
	mul.wide.s32 	%rd68, %r1, 8;
	add.s64 	%rd69, %rd67, %rd68;
	ld.u64 	%rd70, [%rd69];
	mul.wide.u32 	%rd71, %r2, 4;
	add.s64 	%rd72, %rd70, %rd71;
	st.f32 	[%rd72], %f164;
	ret;

}
	// .globl	_Z9padMatrixPPPfS1_i
.visible .entry _Z9padMatrixPPPfS1_i(
	.param .u64 .ptr .align 1 _Z9padMatrixPPPfS1_i_param_0,
	.param .u64 .ptr .align 1 _Z9padMatrixPPPfS1_i_param_1,
	.param .u32 _Z9padMatrixPPPfS1_i_param_2
)
{
	.reg .b32 	%r<16>;
	.reg .b32 	%f<2>;
	.reg .b64 	%rd<24>;

	ld.param.u64 	%rd1, [_Z9padMatrixPPPfS1_i_param_0];
	ld.param.u64 	%rd2, [_Z9padMatrixPPPfS1_i_param_1];
	ld.param.u32 	%r1, [_Z9padMatrixPPPfS1_i_param_2];
	cvta.to.global.u64 	%rd3, %rd2;
	cvta.to.global.u64 	%rd4, %rd1;
	mov.u32 	%r2, %ctaid.x;
	mov.u32 	%r3, %ntid.x;
	mov.u32 	%r4, %tid.x;
	mad.lo.s32 	%r5, %r2, %r3, %r4;
	mov.u32 	%r6, %ctaid.y;
	mov.u32 	%r7, %ntid.y;
	mov.u32 	%r8, %tid.y;
	mad.lo.s32 	%r9, %r6, %r7, %r8;
	mov.u32 	%r10, %ctaid.z;
	mov.u32 	%r11, %ntid.z;
	mov.u32 	%r12, %tid.z;
	mad.lo.s32 	%r13, %r10, %r11, %r12;
	mul.wide.u32 	%rd5, %r13, 8;
	add.s64 	%rd6, %rd4, %rd5;
	ld.global.u64 	%rd7, [%rd6];
	cvta.to.global.u64 	%rd8, %rd7;
	mul.wide.s32 	%rd9, %r5, 8;
	add.s64 	%rd10, %rd8, %rd9;
	ld.global.u64 	%rd11, [%rd10];
	cvta.to.global.u64 	%rd12, %rd11;
	mul.wide.u32 	%rd13, %r9, 4;
	add.s64 	%rd14, %rd12, %rd13;
	ld.global.f32 	%f1, [%rd14];
	add.s64 	%rd15, %rd3, %rd5;
	ld.global.u64 	%rd16, [%rd15];
	cvta.to.global.u64 	%rd17, %rd16;
	add.s32 	%r14, %r1, %r5;
	mul.wide.s32 	%rd18, %r14, 8;
	add.s64 	%rd19, %rd17, %rd18;
	ld.global.u64 	%rd20, [%rd19];
	cvta.to.global.u64 	%rd21, %rd20;
	add.s32 	%r15, %r1, %r9;
	mul.wide.s32 	%rd22, %r15, 4;
	add.s64 	%rd23, %rd21, %rd22;
	st.global.f32 	[%rd23], %f1;
	ret;

}
	// .globl	_Z4ReLUPPPfS1_
.visible .entry _Z4ReLUPPPfS1_(
	.param .u64 .ptr .align 1 _Z4ReLUPPPfS1__param_0,
	.param .u64 .ptr .align 1 _Z4ReLUPPPfS1__param_1
)
{
	.reg .b32 	%r<5>;
	.reg .b32 	%f<3>;
	.reg .b64 	%rd<16>;

	ld.param.u64 	%rd1, [_Z4ReLUPPPfS1__param_0];
	ld.param.u64 	%rd2, [_Z4ReLUPPPfS1__param_1];
	cvta.to.global.u64 	%rd3, %rd2;
	cvta.to.global.u64 	%rd4, %rd1;
	mov.u32 	%r1, %ctaid.z;
	mov.u32 	%r2, %ntid.z;
	mov.u32 	%r3, %tid.z;
	mad.lo.s32 	%r4, %r1, %r2, %r3;
	ld.global.u64 	%rd5, [%rd4];
	cvta.to.global.u64 	%rd6, %rd5;
	ld.global.u64 	%rd7, [%rd6];
	cvta.to.global.u64 	%rd8, %rd7;
	mul.wide.u32 	%rd9, %r4, 4;
	add.s64 	%rd10, %rd8, %rd9;
	ld.global.f32 	%f1, [%rd10];
	max.f32 	%f2, %f1, 0f00000000;
	ld.global.u64 	%rd11, [%rd3];
	cvta.to.global.u64 	%rd12, %rd11;
	ld.global.u64 	%rd13, [%rd12];
	cvta.to.global.u64 	%rd14, %rd13;
	add.s64 	%rd15, %rd14, %rd9;
	st.global.f32 	[%rd15], %f2;
	ret;

}
	// .globl	_Z7softmaxPPPfS1_
.visible .entry _Z7softmaxPPPfS1_(
	.param .u64 .ptr .align 1 _Z7softmaxPPPfS1__param_0,
	.param .u64 .ptr .align 1 _Z7softmaxPPPfS1__param_1
)
{
	.reg .pred 	%p<6>;
	.reg .b32 	%r<36>;
	.reg .b32 	%f<32>;
	.reg .b64 	%rd<37>;
	// demoted variable
	.shared .align 4 .u32 _ZZ7softmaxPPPfS1_E3sum;
	ld.param.u64 	%rd9, [_Z7softmaxPPPfS1__param_0];
	ld.param.u64 	%rd10, [_Z7softmaxPPPfS1__param_1];
	cvta.to.global.u64 	%rd1, %rd10;
	cvta.to.global.u64 	%rd11, %rd9;
	mov.u32 	%r17, %ctaid.z;
	mov.u32 	%r18, %ntid.z;
	mov.u32 	%r19, %tid.z;
	mad.lo.s32 	%r1, %r17, %r18, %r19;
	ld.global.u64 	%rd12, [%rd11];
	cvta.to.global.u64 	%rd13, %rd12;
	ld.global.u64 	%rd14, [%rd13];
	cvta.to.global.u64 	%rd15, %rd14;
	mul.wide.u32 	%rd16, %r1, 4;
	add.s64 	%rd17, %rd15, %rd16;
	ld.global.f32 	%f1, [%rd17];
	fma.rn.f32 	%f2, %f1, 0f3BBB989D, 0f3F000000;
	cvt.sat.f32.f32 	%f3, %f2;
	mov.f32 	%f4, 0f4B400001;
	mov.f32 	%f5, 0f437C0000;
	fma.rm.f32 	%f6, %f3, %f5, %f4;
	add.f32 	%f7, %f6, 0fCB40007F;
	neg.f32 	%f8, %f7;
	fma.rn.f32 	%f9, %f1, 0f3FB8AA3B, %f8;
	fma.rn.f32 	%f10, %f1, 0f32A57060, %f9;
	mov.b32 	%r20, %f6;
	shl.b32 	%r21, %r20, 23;
	mov.b32 	%f11, %r21;
	ex2.approx.ftz.f32 	%f12, %f10;
	mul.f32 	%f13, %f12, %f11;
	ld.global.u64 	%rd18, [%rd1];
	cvta.to.global.u64 	%rd19, %rd18;
	ld.global.u64 	%rd20, [%rd19];
	cvta.to.global.u64 	%rd21, %rd20;
	add.s64 	%rd22, %rd21, %rd16;
	st.global.f32 	[%rd22], %f13;
	bar.sync 	0;
	mov.u32 	%r22, %tid.x;
	setp.ne.s32 	%p1, %r22, 0;
	@%p1 bra 	$L__BB4_9;
	mov.b32 	%r32, 0;
	st.shared.u32 	[_ZZ7softmaxPPPfS1_E3sum], %r32;
	mov.u32 	%r2, %ntid.x;
	ld.global.u64 	%rd23, [%rd1];
	cvta.to.global.u64 	%rd2, %rd23;
	and.b32  	%r3, %r2, 3;
	setp.lt.u32 	%p2, %r2, 4;
	mov.u32 	%r33, %r32;
	@%p2 bra 	$L__BB4_5;
	ld.global.u64 	%rd24, [%rd2];
	cvta.to.global.u64 	%rd25, %rd24;
	and.b32  	%r25, %r2, -4;
	neg.s32 	%r30, %r25;
	add.s64 	%rd35, %rd25, 8;
	mov.b32 	%r32, 0;
$L__BB4_3:
	ld.global.f32 	%f14, [%rd35+-8];
	cvt.rn.f32.s32 	%f15, %r32;
	add.f32 	%f16, %f14, %f15;
	cvt.rzi.s32.f32 	%r26, %f16;
	ld.global.f32 	%f17, [%rd35+-4];
	cvt.rn.f32.s32 	%f18, %r26;
	add.f32 	%f19, %f17, %f18;
	cvt.rzi.s32.f32 	%r27, %f19;
	ld.global.f32 	%f20, [%rd35];
	cvt.rn.f32.s32 	%f21, %r27;
	add.f32 	%f22, %f20, %f21;
	cvt.rzi.s32.f32 	%r28, %f22;
	ld.global.f32 	%f23, [%rd35+4];
	cvt.rn.f32.s32 	%f24, %r28;
	add.f32 	%f25, %f23, %f24;
	cvt.rzi.s32.f32 	%r32, %f25;
	add.s32 	%r30, %r30, 4;
	add.s64 	%rd35, %rd35, 16;
	setp.ne.s32 	%p3, %r30, 0;
	@%p3 bra 	$L__BB4_3;
	st.shared.u32 	[_ZZ7softmaxPPPfS1_E3sum], %r32;
	and.b32  	%r33, %r2, 2044;
$L__BB4_5:
	setp.eq.s32 	%p4, %r3, 0;
	@%p4 bra 	$L__BB4_9;
	ld.global.u64 	%rd26, [%rd2];
	cvta.to.global.u64 	%rd27, %rd26;
	mul.wide.u32 	%rd28, %r33, 4;
	add.s64 	%rd36, %rd27, %rd28;
	neg.s32 	%r34, %r3;
$L__BB4_7:
	.pragma "nounroll";
	ld.global.f32 	%f26, [%rd36];
	cvt.rn.f32.s32 	%f27, %r32;
	add.f32 	%f28, %f26, %f27;
	cvt.rzi.s32.f32 	%r32, %f28;
	add.s64 	%rd36, %rd36, 4;
	add.s32 	%r34, %r34, 1;
	setp.ne.s32 	%p5, %r34, 0;
	@%p5 bra 	$L__BB4_7;
	st.shared.u32 	[_ZZ7softmaxPPPfS1_E3sum], %r32;
$L__BB4_9:
	bar.sync 	0;
	ld.global.u64 	%rd29, [%rd1];
	cvta.to.global.u64 	%rd30, %rd29;
	ld.global.u64 	%rd31, [%rd30];
	cvta.to.global.u64 	%rd32, %rd31;
	add.s64 	%rd34, %rd32, %rd16;
	ld.global.f32 	%f29, [%rd34];
	ld.shared.u32 	%r29, [_ZZ7softmaxPPPfS1_E3sum];
	cvt.rn.f32.s32 	%f30, %r29;
	div.rn.f32 	%f31, %f29, %f30;
	st.global.f32 	[%rd34], %f31;
	ret;

}
.func  (.param .b64 func_retval0) __internal_accurate_pow(
	.param .b64 __internal_accurate_pow_param_0
)
{
	.reg .pred 	%p<8>;
	.reg .b32 	%r<46>;
	.reg .b32 	%f<3>;
	.reg .b64 	%fd<109>;

	ld.param.f64 	%fd10, [__internal_accurate_pow_param_0];
	mov.f64 	%fd11, 0d4000000000000000;
	{
	.reg .b32 %temp; 
	mov.b64 	{%temp, %r8}, %fd11;
	}
	{
	.reg .b32 %temp; 
	mov.b64 	{%r9, %temp}, %fd11;
	}
	shr.u32 	%r10, %r8, 20;
	setp.lt.u32 	%p1, %r8, 1048576;
	mov.f64 	%fd12, 0d4360000000000000;
	{
	.reg .b32 %temp; 
	mov.b64 	{%temp, %r11}, %fd12;
	}
	{
	.reg .b32 %temp; 
	mov.b64 	{%r12, %temp}, %fd12;
	}
	shr.u32 	%r13, %r11, 20;
	add.s32 	%r14, %r13, -54;
	selp.b32 	%r15, %r12, %r9, %p1;
	selp.b32 	%r16, %r11, %r8, %p1;
	selp.b32 	%r1, %r14, %r10, %p1;
	add.s32 	%r45, %r1, -1023;
	and.b32  	%r17, %r16, -2146435073;
	or.b32  	%r18, %r17, 1072693248;
	mov.b64 	%fd107, {%r15, %r18};
	setp.lt.u32 	%p2, %r18, 1073127583;
	@%p2 bra 	$L__BB5_2;
	{
	.reg .b32 %temp; 
	mov.b64 	{%r19, %temp}, %fd107;
	}
	{
	.reg .b32 %temp; 
	mov.b64 	{%temp, %r20}, %fd107;
	}
	add.s32 	%r21, %r20, -1048576;
	mov.b64 	%fd107, {%r19, %r21};
	add.s32 	%r45, %r1, -1022;
$L__BB5_2:
	add.f64 	%fd13, %fd107, 0dBFF0000000000000;
	add.f64 	%fd14, %fd107, 0d3FF0000000000000;
	rcp.approx.ftz.f64 	%fd15, %fd14;
	neg.f64 	%fd16, %fd14;
	fma.rn.f64 	%fd17, %fd16, %fd15, 0d3FF0000000000000;
	fma.rn.f64 	%fd18, %fd17, %fd17, %fd17;
	fma.rn.f64 	%fd19, %fd18, %fd15, %fd15;
	mul.f64 	%fd20, %fd13, %fd19;
	fma.rn.f64 	%fd21, %fd13, %fd19, %fd20;
	mul.f64 	%fd22, %fd21, %fd21;
	fma.rn.f64 	%fd23, %fd22, 0d3EB0F5FF7D2CAFE2, 0d3ED0F5D241AD3B5A;
	fma.rn.f64 	%fd24, %fd23, %fd22, 0d3EF3B20A75488A3F;
	fma.rn.f64 	%fd25, %fd24, %fd22, 0d3F1745CDE4FAECD5;
	fma.rn.f64 	%fd26, %fd25, %fd22, 0d3F3C71C7258A578B;
	fma.rn.f64 	%fd27, %fd26, %fd22, 0d3F6249249242B910;
	fma.rn.f64 	%fd28, %fd27, %fd22, 0d3F89999999999DFB;
	sub.f64 	%fd29, %fd13, %fd21;
	add.f64 	%fd30, %fd29, %fd29;
	neg.f64 	%fd31, %fd21;
	fma.rn.f64 	%fd32, %fd31, %fd13, %fd30;
	mul.f64 	%fd33, %fd19, %fd32;
	fma.rn.f64 	%fd34, %fd22, %fd28, 0d3FB5555555555555;
	mov.f64 	%fd35, 0d3FB5555555555555;
	sub.f64 	%fd36, %fd35, %fd34;
	fma.rn.f64 	%fd37, %fd22, %fd28, %fd36;
	add.f64 	%fd38, %fd37, 0dBC46A4CB00B9E7B0;
	add.f64 	%fd39, %fd34, %fd38;
	sub.f64 	%fd40, %fd34, %fd39;
	add.f64 	%fd41, %fd38, %fd40;
	mul.rn.f64 	%fd42, %fd21, %fd21;
	neg.f64 	%fd43, %fd42;
	fma.rn.f64 	%fd44, %fd21, %fd21, %fd43;
	{
	.reg .b32 %temp; 
	mov.b64 	{%r22, %temp}, %fd33;
	}
	{
	.reg .b32 %temp; 
	mov.b64 	{%temp, %r23}, %fd33;
	}
	add.s32 	%r24, %r23, 1048576;
	mov.b64 	%fd45, {%r22, %r24};
	fma.rn.f64 	%fd46, %fd21, %fd45, %fd44;
	mul.rn.f64 	%fd47, %fd42, %fd21;
	neg.f64 	%fd48, %fd47;
	fma.rn.f64 	%fd49, %fd42, %fd21, %fd48;
	fma.rn.f64 	%fd50, %fd42, %fd33, %fd49;
	fma.rn.f64 	%fd51, %fd46, %fd21, %fd50;
	mul.rn.f64 	%fd52, %fd39, %fd47;
	neg.f64 	%fd53, %fd52;
	fma.rn.f64 	%fd54, %fd39, %fd47, %fd53;
	fma.rn.f64 	%fd55, %fd39, %fd51, %fd54;
	fma.rn.f64 	%fd56, %fd41, %fd47, %fd55;
	add.f64 	%fd57, %fd52, %fd56;
	sub.f64 	%fd58, %fd52, %fd57;
	add.f64 	%fd59, %fd56, %fd58;
	add.f64 	%fd60, %fd21, %fd57;
	sub.f64 	%fd61, %fd21, %fd60;
	add.f64 	%fd62, %fd57, %fd61;
	add.f64 	%fd63, %fd59, %fd62;
	add.f64 	%fd64, %fd33, %fd63;
	add.f64 	%fd65, %fd60, %fd64;
	sub.f64 	%fd66, %fd60, %fd65;
	add.f64 	%fd67, %fd64, %fd66;
	xor.b32  	%r25, %r45, -2147483648;
	mov.b32 	%r26, 1127219200;
	mov.b64 	%fd68, {%r25, %r26};
	mov.b32 	%r27, -2147483648;
	mov.b64 	%fd69, {%r27, %r26};
	sub.f64 	%fd70, %fd68, %fd69;
	fma.rn.f64 	%fd71, %fd70, 0d3FE62E42FEFA39EF, %fd65;
	fma.rn.f64 	%fd72, %fd70, 0dBFE62E42FEFA39EF, %fd71;
	sub.f64 	%fd73, %fd72, %fd65;
	sub.f64 	%fd74, %fd67, %fd73;
	fma.rn.f64 	%fd75, %fd70, 0d3C7ABC9E3B39803F, %fd74;
	add.f64 	%fd76, %fd71, %fd75;
	sub.f64 	%fd77, %fd71, %fd76;
	add.f64 	%fd78, %fd75, %fd77;
	{
	.reg .b32 %temp; 
	mov.b64 	{%temp, %r28}, %fd10;
	}
	{
	.reg .b32 %temp; 
	mov.b64 	{%r29, %temp}, %fd10;
	}
	shl.b32 	%r30, %r28, 1;
	setp.gt.u32 	%p3, %r30, -33554433;
	and.b32  	%r31, %r28, -15728641;
	selp.b32 	%r32, %r31, %r28, %p3;
	mov.b64 	%fd79, {%r29, %r32};
	mul.rn.f64 	%fd80, %fd76, %fd79;
	neg.f64 	%fd81, %fd80;
	fma.rn.f64 	%fd82, %fd76, %fd79, %fd81;
	fma.rn.f64 	%fd83, %fd78, %fd79, %fd82;
	add.f64 	%fd4, %fd80, %fd83;
	sub.f64 	%fd84, %fd80, %fd4;
	add.f64 	%fd5, %fd83, %fd84;
	fma.rn.f64 	%fd85, %fd4, 0d3FF71547652B82FE, 0d4338000000000000;
	{
	.reg .b32 %temp; 
	mov.b64 	{%r5, %temp}, %fd85;
	}
	mov.f64 	%fd86, 0dC338000000000000;
	add.rn.f64 	%fd87, %fd85, %fd86;
	fma.rn.f64 	%fd88, %fd87, 0dBFE62E42FEFA39EF, %fd4;
	fma.rn.f64 	%fd89, %fd87, 0dBC7ABC9E3B39803F, %fd88;
	fma.rn.f64 	%fd90, %fd89, 0d3E5ADE1569CE2BDF, 0d3E928AF3FCA213EA;
	fma.rn.f64 	%fd91, %fd90, %fd89, 0d3EC71DEE62401315;
	fma.rn.f64 	%fd92, %fd91, %fd89, 0d3EFA01997C89EB71;
	fma.rn.f64 	%fd93, %fd92, %fd89, 0d3F2A01A014761F65;
	fma.rn.f64 	%fd94, %fd93, %fd89, 0d3F56C16C1852B7AF;
	fma.rn.f64 	%fd95, %fd94, %fd89, 0d3F81111111122322;
	fma.rn.f64 	%fd96, %fd95, %fd89, 0d3FA55555555502A1;
	fma.rn.f64 	%fd97, %fd96, %fd89, 0d3FC5555555555511;
	fma.rn.f64 	%fd98, %fd97, %fd89, 0d3FE000000000000B;
	fma.rn.f64 	%fd99, %fd98, %fd89, 0d3FF0000000000000;
	fma.rn.f64 	%fd100, %fd99, %fd89, 0d3FF0000000000000;
	{
	.reg .b32 %temp; 
	mov.b64 	{%r6, %temp}, %fd100;
	}
	{
	.reg .b32 %temp; 
	mov.b64 	{%temp, %r7}, %fd100;
	}
	shl.b32 	%r33, %r5, 20;
	add.s32 	%r34, %r33, %r7;
	mov.b64 	%fd108, {%r6, %r34};
	{
	.reg .b32 %temp; 
	mov.b64 	{%temp, %r35}, %fd4;
	}
	mov.b32 	%f2, %r35;
	abs.f32 	%f1, %f2;
	setp.lt.f32 	%p4, %f1, 0f4086232B;
	@%p4 bra 	$L__BB5_5;
	setp.lt.f64 	%p5, %fd4, 0d0000000000000000;
	add.f64 	%fd101, %fd4, 0d7FF0000000000000;
	selp.f64 	%fd108, 0d0000000000000000, %fd101, %p5;
	setp.geu.f32 	%p6, %f1, 0f40874800;
	@%p6 bra 	$L__BB5_5;
	shr.u32 	%r36, %r5, 31;
	add.s32 	%r37, %r5, %r36;
	shr.s32 	%r38, %r37, 1;
	shl.b32 	%r39, %r38, 20;
	add.s32 	%r40, %r7, %r39;
	mov.b64 	%fd102, {%r6, %r40};
	sub.s32 	%r41, %r5, %r38;
	shl.b32 	%r42, %r41, 20;
	add.s32 	%r43, %r42, 1072693248;
	mov.b32 	%r44, 0;
	mov.b64 	%fd103, {%r44, %r43};
	mul.f64 	%fd108, %fd103, %fd102;
$L__BB5_5:
	abs.f64 	%fd104, %fd108;
	setp.eq.f64 	%p7, %fd104, 0d7FF0000000000000;
	fma.rn.f64 	%fd105, %fd108, %fd5, %fd108;
	selp.f64 	%fd106, %fd108, %fd105, %p7;
	st.param.f64 	[func_retval0], %fd106;
	ret;

}


// ===== COMPILED SASS (sm_100) =====

	.target	sm_100

	.elftype	@"ET_EXEC"


//--------------------- .note.nv.tkinfo           --------------------------
	.section	.note.nv.tkinfo,"",@"SHT_NOTE"
	.sectionflags	@"SHF_NOTE_NV_TKINFO"
	.tkinfo
        /*0018*/ 	.word	0x00000002
        /*0030*/ 	.string	""
        /*0030*/ 	.string	"ptxas"
        /*0030*/ 	.string	"Cuda compilation tools, release 13.0, V13.0.88"
        /*0030*/ 	.string	"Build cuda_13.0.r13.0/compiler.36424714_0"
        /*0030*/ 	.string	"-arch sm_100 -m 64 "



//--------------------- .note.nv.cuinfo           --------------------------
	.section	.note.nv.cuinfo,"",@"SHT_NOTE"
	.sectionflags	@"SHF_NOTE_NV_CUINFO"
        /*0018*/ 	.short	0x0002
        /*001a*/ 	.short	0x0064
        /*001c*/ 	.short	0x0082
	.zero		2


//--------------------- .nv.info                  --------------------------
	.section	.nv.info,"",@"SHT_CUDA_INFO"
	.align	4


	//----- nvinfo : EIATTR_REGCOUNT
	.align		4
        /*0000*/ 	.byte	0x04, 0x2f
        /*0002*/ 	.short	(.L_1 - .L_0)
	.align		4
.L_0:
        /*0004*/ 	.word	index@(_Z9convLayerPPPfS1_PS1_S_iii)
        /*0008*/ 	.word	0x00000020


	//----- nvinfo : EIATTR_FRAME_SIZE
	.align		4
.L_1:
        /*000c*/ 	.byte	0x04, 0x11
        /*000e*/ 	.short	(.L_3 - .L_2)
	.align		4
.L_2:
        /*0010*/ 	.word	index@(_Z9convLayerPPPfS1_PS1_S_iii)
        /*0014*/ 	.word	0x00000000


	//----- nvinfo : EIATTR_REGCOUNT
	.align		4
.L_3:
        /*0018*/ 	.byte	0x04, 0x2f
        /*001a*/ 	.short	(.L_5 - .L_4)
	.align		4
.L_4:
        /*001c*/ 	.word	index@(_Z4poolPPPfS1_iii)
        /*0020*/ 	.word	0x00000020


	//----- nvinfo : EIATTR_FRAME_SIZE
	.align		4
.L_5:
        /*0024*/ 	.byte	0x04, 0x11
        /*0026*/ 	.short	(.L_7 - .L_6)
	.align		4
.L_6:
        /*0028*/ 	.word	index@($_Z4poolPPPfS1_iii$__internal_accurate_pow)
        /*002c*/ 	.word	0x00000000


	//----- nvinfo : EIATTR_FRAME_SIZE
	.align		4
.L_7:
        /*0030*/ 	.byte	0x04, 0x11
        /*0032*/ 	.short	(.L_9 - .L_8)
	.align		4
.L_8:
        /*0034*/ 	.word	index@($__internal_1_$__cuda_sm20_div_rn_f64_full)
        /*0038*/ 	.word	0x00000000


	//----- nvinfo : EIATTR_FRAME_SIZE
	.align		4
.L_9:
        /*003c*/ 	.byte	0x04, 0x11
        /*003e*/ 	.short	(.L_11 - .L_10)
	.align		4
.L_10:
        /*0040*/ 	.word	index@(_Z4poolPPPfS1_iii)
        /*0044*/ 	.word	0x00000000


	//----- nvinfo : EIATTR_REGCOUNT
	.align		4
.L_11:
        /*0048*/ 	.byte	0x04, 0x2f
        /*004a*/ 	.short	(.L_13 - .L_12)
	.align		4
.L_12:
        /*004c*/ 	.word	index@(_Z9padMatrixPPPfS1_i)
        /*0050*/ 	.word	0x0000000e


	//----- nvinfo : EIATTR_FRAME_SIZE
	.align		4
.L_13:
        /*0054*/ 	.byte	0x04, 0x11
        /*0056*/ 	.short	(.L_15 - .L_14)
	.align		4
.L_14:
        /*0058*/ 	.word	index@(_Z9padMatrixPPPfS1_i)
        /*005c*/ 	.word	0x00000000


	//----- nvinfo : EIATTR_REGCOUNT
	.align		4
.L_15:
        /*0060*/ 	.byte	0x04, 0x2f
        /*0062*/ 	.short	(.L_17 - .L_16)
	.align		4
.L_16:
        /*0064*/ 	.word	index@(_Z4ReLUPPPfS1_)
        /*0068*/ 	.word	0x0000000e


	//----- nvinfo : EIATTR_FRAME_SIZE
	.align		4
.L_17:
        /*006c*/ 	.byte	0x04, 0x11
        /*006e*/ 	.short	(.L_19 - .L_18)
	.align		4
.L_18:
        /*0070*/ 	.word	index@(_Z4ReLUPPPfS1_)
        /*0074*/ 	.word	0x00000000


	//----- nvinfo : EIATTR_REGCOUNT
	.align		4
.L_19:
        /*0078*/ 	.byte	0x04, 0x2f
        /*007a*/ 	.short	(.L_21 - .L_20)
	.align		4
.L_20:
        /*007c*/ 	.word	index@(_Z7softmaxPPPfS1_)
        /*0080*/ 	.word	0x0000001d


	//----- nvinfo : EIATTR_FRAME_SIZE
	.align		4
.L_21:
        /*0084*/ 	.byte	0x04, 0x11
        /*0086*/ 	.short	(.L_23 - .L_22)
	.align		4
.L_22:
        /*0088*/ 	.word	index@($__internal_0_$__cuda_sm3x_div_rn_noftz_f32_slowpath)
        /*008c*/ 	.word	0x00000000


	//----- nvinfo : EIATTR_FRAME_SIZE
	.align		4
.L_23:
        /*0090*/ 	.byte	0x04, 0x11
        /*0092*/ 	.short	(.L_25 - .L_24)
	.align		4
.L_24:
        /*0094*/ 	.word	index@(_Z7softmaxPPPfS1_)
        /*0098*/ 	.word	0x00000000


	//----- nvinfo : EIATTR_MIN_STACK_SIZE
	.align		4
.L_25:
        /*009c*/ 	.byte	0x04, 0x12
        /*009e*/ 	.short	(.L_27 - .L_26)
	.align		4
.L_26:
        /*00a0*/ 	.word	index@(_Z7softmaxPPPfS1_)
        /*00a4*/ 	.word	0x00000000


	//----- nvinfo : EIATTR_MIN_STACK_SIZE
	.align		4
.L_27:
        /*00a8*/ 	.byte	0x04, 0x12
        /*00aa*/ 	.short	(.L_29 - .L_28)
	.align		4
.L_28:
        /*00ac*/ 	.word	index@(_Z4ReLUPPPfS1_)
        /*00b0*/ 	.word	0x00000000


	//----- nvinfo : EIATTR_MIN_STACK_SIZE
	.align		4
.L_29:
        /*00b4*/ 	.byte	0x04, 0x12
        /*00b6*/ 	.short	(.L_31 - .L_30)
	.align		4
.L_30:
        /*00b8*/ 	.word	index@(_Z9padMatrixPPPfS1_i)
        /*00bc*/ 	.word	0x00000000


	//----- nvinfo : EIATTR_MIN_STACK_SIZE
	.align		4
.L_31:
        /*00c0*/ 	.byte	0x04, 0x12
        /*00c2*/ 	.short	(.L_33 - .L_32)
	.align		4
.L_32:
        /*00c4*/ 	.word	index@(_Z4poolPPPfS1_iii)
        /*00c8*/ 	.word	0x00000000


	//----- nvinfo : EIATTR_MIN_STACK_SIZE
	.align		4
.L_33:
        /*00cc*/ 	.byte	0x04, 0x12
        /*00ce*/ 	.short	(.L_35 - .L_34)
	.align		4
.L_34:
        /*00d0*/ 	.word	index@(_Z9convLayerPPPfS1_PS1_S_iii)
        /*00d4*/ 	.word	0x00000000
.L_35:


//--------------------- .nv.compat                --------------------------
	.section	.nv.compat,"",@"SHT_CUDA_COMPAT_INFO"
	.align	4
        /*0000*/ 	.byte	0x02, 0x09, 0x00, 0x00, 0x02, 0x02, 0x01, 0x00, 0x02, 0x05, 0x05, 0x00, 0x03, 0x07, 0x01, 0x01
        /*0010*/ 	.byte	0x02, 0x03, 0x00, 0x00, 0x02, 0x06, 0x01, 0x00, 0x04, 0x0b, 0x08, 0x00, 0x01, 0x00, 0x00, 0x00
        /*0020*/ 	.byte	0x00, 0x00, 0x00, 0x00


//--------------------- .nv.info._Z7softmaxPPPfS1_ --------------------------
	.section	.nv.info._Z7softmaxPPPfS1_,"",@"SHT_CUDA_INFO"
	.sectionflags	@""
	.align	4


	//----- nvinfo : EIATTR_CUDA_API_VERSION
	.align		4
        /*0000*/ 	.byte	0x04, 0x37
        /*0002*/ 	.short	(.L_37 - .L_36)
.L_36:
        /*0004*/ 	.word	0x00000082


	//----- nvinfo : EIATTR_KPARAM_INFO
	.align		4
.L_37:
        /*0008*/ 	.byte	0x04, 0x17
        /*000a*/ 	.short	(.L_39 - .L_38)
.L_38:
        /*000c*/ 	.word	0x00000000
        /*0010*/ 	.short	0x0001
        /*0012*/ 	.short	0x0008
        /*0014*/ 	.byte	0x00, 0xf5, 0x21, 0x00


	//----- nvinfo : EIATTR_KPARAM_INFO
	.align		4
.L_39:
        /*0018*/ 	.byte	0x04, 0x17
        /*001a*/ 	.short	(.L_41 - .L_40)
.L_40:
        /*001c*/ 	.word	0x00000000
        /*0020*/ 	.short	0x0000
        /*0022*/ 	.short	0x0000
        /*0024*/ 	.byte	0x00, 0xf5, 0x21, 0x00


	//----- nvinfo : EIATTR_SPARSE_MMA_MASK
	.align		4
.L_41:
        /*0028*/ 	.byte	0x03, 0x50
        /*002a*/ 	.short	0x0000


	//----- nvinfo : EIATTR_MAXREG_COUNT
	.align		4
        /*002c*/ 	.byte	0x03, 0x1b
        /*002e*/ 	.short	0x00ff


	//----- nvinfo : EIATTR_NUM_BARRIERS
	.align		4
        /*0030*/ 	.byte	0x02, 0x4c
        /*0032*/ 	.byte	0x01
	.zero		1


	//----- nvinfo : EIATTR_MERCURY_ISA_VERSION
	.align		4
        /*0034*/ 	.byte	0x03, 0x5f
        /*0036*/ 	.short	0x0101


	//----- nvinfo : EIATTR_VRC_CTA_INIT_COUNT
	.align		4
        /*0038*/ 	.byte	0x02, 0x4a
	.zero		1
	.zero		1


	//----- nvinfo : EIATTR_EXIT_INSTR_OFFSETS
	.align		4
        /*003c*/ 	.byte	0x04, 0x1c
        /*003e*/ 	.short	(.L_43 - .L_42)


	//   ....[0]....
.L_42:
        /*0040*/ 	.word	0x00000e70


	//----- nvinfo : EIATTR_CRS_STACK_SIZE
	.align		4
.L_43:
        /*0044*/ 	.byte	0x04, 0x1e
        /*0046*/ 	.short	(.L_45 - .L_44)
.L_44:
        /*0048*/ 	.word	0x00000000


	//----- nvinfo : EIATTR_CBANK_PARAM_SIZE
	.align		4
.L_45:
        /*004c*/ 	.byte	0x03, 0x19
        /*004e*/ 	.short	0x0010


	//----- nvinfo : EIATTR_PARAM_CBANK
	.align		4
        /*0050*/ 	.byte	0x04, 0x0a
        /*0052*/ 	.short	(.L_47 - .L_46)
	.align		4
.L_46:
        /*0054*/ 	.word	index@(.nv.constant0._Z7softmaxPPPfS1_)
        /*0058*/ 	.short	0x0380
        /*005a*/ 	.short	0x0010


	//----- nvinfo : EIATTR_SW_WAR
	.align		4
.L_47:
        /*005c*/ 	.byte	0x04, 0x36
        /*005e*/ 	.short	(.L_49 - .L_48)
.L_48:
        /*0060*/ 	.word	0x00000008
.L_49:


//--------------------- .nv.info._Z4ReLUPPPfS1_   --------------------------
	.section	.nv.info._Z4ReLUPPPfS1_,"",@"SHT_CUDA_INFO"
	.sectionflags	@""
	.align	4


	//----- nvinfo : EIATTR_CUDA_API_VERSION
	.align		4
        /*0000*/ 	.byte	0x04, 0x37
        /*0002*/ 	.short	(.L_51 - .L_50)
.L_50:
        /*0004*/ 	.word	0x00000082


	//----- nvinfo : EIATTR_KPARAM_INFO
	.align		4
.L_51:
        /*0008*/ 	.byte	0x04, 0x17
        /*000a*/ 	.short	(.L_53 - .L_52)
.L_52:
        /*000c*/ 	.word	0x00000000
        /*0010*/ 	.short	0x0001
        /*0012*/ 	.short	0x0008
        /*0014*/ 	.byte	0x00, 0xf5, 0x21, 0x00


	//----- nvinfo : EIATTR_KPARAM_INFO
	.align		4
.L_53:
        /*0018*/ 	.byte	0x04, 0x17
        /*001a*/ 	.short	(.L_55 - .L_54)
.L_54:
        /*001c*/ 	.word	0x00000000
        /*0020*/ 	.short	0x0000
        /*0022*/ 	.short	0x0000
        /*0024*/ 	.byte	0x00, 0xf5, 0x21, 0x00


	//----- nvinfo : EIATTR_SPARSE_MMA_MASK
	.align		4
.L_55:
        /*0028*/ 	.byte	0x03, 0x50
        /*002a*/ 	.short	0x0000


	//----- nvinfo : EIATTR_MAXREG_COUNT
	.align		4
        /*002c*/ 	.byte	0x03, 0x1b
        /*002e*/ 	.short	0x00ff


	//----- nvinfo : EIATTR_MERCURY_ISA_VERSION
	.align		4
        /*0030*/ 	.byte	0x03, 0x5f
        /*0032*/ 	.short	0x0101


	//----- nvinfo : EIATTR_VRC_CTA_INIT_COUNT
	.align		4
        /*0034*/ 	.byte	0x02, 0x4a
	.zero		1
	.zero		1


	//----- nvinfo : EIATTR_EXIT_INSTR_OFFSETS
	.align		4
        /*0038*/ 	.byte	0x04, 0x1c
        /*003a*/ 	.short	(.L_57 - .L_56)


	//   ....[0]....
.L_56:
        /*003c*/ 	.word	0x00000110


	//----- nvinfo : EIATTR_CBANK_PARAM_SIZE
	.align		4
.L_57:
        /*0040*/ 	.byte	0x03, 0x19
        /*0042*/ 	.short	0x0010


	//----- nvinfo : EIATTR_PARAM_CBANK
	.align		4
        /*0044*/ 	.byte	0x04, 0x0a
        /*0046*/ 	.short	(.L_59 - .L_58)
	.align		4
.L_58:
        /*0048*/ 	.word	index@(.nv.constant0._Z4ReLUPPPfS1_)
        /*004c*/ 	.short	0x0380
        /*004e*/ 	.short	0x0010


	//----- nvinfo : EIATTR_SW_WAR
	.align		4
.L_59:
        /*0050*/ 	.byte	0x04, 0x36
        /*0052*/ 	.short	(.L_61 - .L_60)
.L_60:
        /*0054*/ 	.word	0x00000008
.L_61:


//--------------------- .nv.info._Z9padMatrixPPPfS1_i --------------------------
	.section	.nv.info._Z9padMatrixPPPfS1_i,"",@"SHT_CUDA_INFO"
	.sectionflags	@""
	.align	4


	//----- nvinfo : EIATTR_CUDA_API_VERSION
	.align		4
        /*0000*/ 	.byte	0x04, 0x37
        /*0002*/ 	.short	(.L_63 - .L_62)
.L_62:
        /*0004*/ 	.word	0x00000082


	//----- nvinfo : EIATTR_KPARAM_INFO
	.align		4
.L_63:
        /*0008*/ 	.byte	0x04, 0x17
        /*000a*/ 	.short	(.L_65 - .L_64)
.L_64:
        /*000c*/ 	.word	0x00000000
        /*0010*/ 	.short	0x0002
        /*0012*/ 	.short	0x0010
        /*0014*/ 	.byte	0x00, 0xf0, 0x11, 0x00


	//----- nvinfo : EIATTR_KPARAM_INFO
	.align		4
.L_65:
        /*0018*/ 	.byte	0x04, 0x17
        /*001a*/ 	.short	(.L_67 - .L_66)
.L_66:
        /*001c*/ 	.word	0x00000000
        /*0020*/ 	.short	0x0001
        /*0022*/ 	.short	0x0008
        /*0024*/ 	.byte	0x00, 0xf5, 0x21, 0x00


	//----- nvinfo : EIATTR_KPARAM_INFO
	.align		4
.L_67:
        /*0028*/ 	.byte	0x04, 0x17
        /*002a*/ 	.short	(.L_69 - .L_68)
.L_68:
        /*002c*/ 	.word	0x00000000
        /*0030*/ 	.short	0x0000
        /*0032*/ 	.short	0x0000
        /*0034*/ 	.byte	0x00, 0xf5, 0x21, 0x00


	//----- nvinfo : EIATTR_SPARSE_MMA_MASK
	.align		4
.L_69:
        /*0038*/ 	.byte	0x03, 0x50
        /*003a*/ 	.short	0x0000


	//----- nvinfo : EIATTR_MAXREG_COUNT
	.align		4
        /*003c*/ 	.byte	0x03, 0x1b
        /*003e*/ 	.short	0x00ff


	//----- nvinfo : EIATTR_MERCURY_ISA_VERSION
	.align		4
        /*0040*/ 	.byte	0x03, 0x5f
        /*0042*/ 	.short	0x0101


	//----- nvinfo : EIATTR_VRC_CTA_INIT_COUNT
	.align		4
        /*0044*/ 	.byte	0x02, 0x4a
	.zero		1
	.zero		1


	//----- nvinfo : EIATTR_EXIT_INSTR_OFFSETS
	.align		4
        /*0048*/ 	.byte	0x04, 0x1c
        /*004a*/ 	.short	(.L_71 - .L_70)


	//   ....[0]....
.L_70:
        /*004c*/ 	.word	0x000001f0


	//----- nvinfo : EIATTR_CBANK_PARAM_SIZE
	.align		4
.L_71:
        /*0050*/ 	.byte	0x03, 0x19
        /*0052*/ 	.short	0x0014


	//----- nvinfo : EIATTR_PARAM_CBANK
	.align		4
        /*0054*/ 	.byte	0x04, 0x0a
        /*0056*/ 	.short	(.L_73 - .L_72)
	.align		4
.L_72:
        /*0058*/ 	.word	index@(.nv.constant0._Z9padMatrixPPPfS1_i)
        /*005c*/ 	.short	0x0380
        /*005e*/ 	.short	0x0014


	//----- nvinfo : EIATTR_SW_WAR
	.align		4
.L_73:
        /*0060*/ 	.byte	0x04, 0x36
        /*0062*/ 	.short	(.L_75 - .L_74)
.L_74:
        /*0064*/ 	.word	0x00000008
.L_75:


//--------------------- .nv.info._Z4poolPPPfS1_iii --------------------------
	.section	.nv.info._Z4poolPPPfS1_iii,"",@"SHT_CUDA_INFO"
	.sectionflags	@""
	.align	4


	//----- nvinfo : EIATTR_CUDA_API_VERSION
	.align		4
        /*0000*/ 	.byte	0x04, 0x37
        /*0002*/ 	.short	(.L_77 - .L_76)
.L_76:
        /*0004*/ 	.word	0x00000082


	//----- nvinfo : EIATTR_KPARAM_INFO
	.align		4
.L_77:
        /*0008*/ 	.byte	0x04, 0x17
        /*000a*/ 	.short	(.L_79 - .L_78)
.L_78:
        /*000c*/ 	.word	0x00000000
        /*0010*/ 	.short	0x0004
        /*0012*/ 	.short	0x0018
        /*0014*/ 	.byte	0x00, 0xf0, 0x11, 0x00


	//----- nvinfo : EIATTR_KPARAM_INFO
	.align		4
.L_79:
        /*0018*/ 	.byte	0x04, 0x17
        /*001a*/ 	.short	(.L_81 - .L_80)
.L_80:
        /*001c*/ 	.word	0x00000000
        /*0020*/ 	.short	0x0003
        /*0022*/ 	.short	0x0014
        /*0024*/ 	.byte	0x00, 0xf0, 0x11, 0x00


	//----- nvinfo : EIATTR_KPARAM_INFO
	.align		4
.L_81:
        /*0028*/ 	.byte	0x04, 0x17
        /*002a*/ 	.short	(.L_83 - .L_82)
.L_82:
        /*002c*/ 	.word	0x00000000
        /*0030*/ 	.short	0x0002
        /*0032*/ 	.short	0x0010
        /*0034*/ 	.byte	0x00, 0xf0, 0x11, 0x00


	//----- nvinfo : EIATTR_KPARAM_INFO
	.align		4
.L_83:
        /*0038*/ 	.byte	0x04, 0x17
        /*003a*/ 	.short	(.L_85 - .L_84)
.L_84:
        /*003c*/ 	.word	0x00000000
        /*0040*/ 	.short	0x0001
        /*0042*/ 	.short	0x0008
        /*0044*/ 	.byte	0x00, 0xf5, 0x21, 0x00


	//----- nvinfo : EIATTR_KPARAM_INFO
	.align		4
.L_85:
        /*0048*/ 	.byte	0x04, 0x17
        /*004a*/ 	.short	(.L_87 - .L_86)
.L_86:
        /*004c*/ 	.word	0x00000000
        /*0050*/ 	.short	0x0000
        /*0052*/ 	.short	0x0000
        /*0054*/ 	.byte	0x00, 0xf5, 0x21, 0x00


	//----- nvinfo : EIATTR_SPARSE_MMA_MASK
	.align		4
.L_87:
        /*0058*/ 	.byte	0x03, 0x50
        /*005a*/ 	.short	0x0000


	//----- nvinfo : EIATTR_MAXREG_COUNT
	.align		4
        /*005c*/ 	.byte	0x03, 0x1b
        /*005e*/ 	.short	0x00ff


	//----- nvinfo : EIATTR_MERCURY_ISA_VERSION
	.align		4
        /*0060*/ 	.byte	0x03, 0x5f
        /*0062*/ 	.short	0x0101


	//----- nvinfo : EIATTR_VRC_CTA_INIT_COUNT
	.align		4
        /*0064*/ 	.byte	0x02, 0x4a
	.zero		1
	.zero		1


	//----- nvinfo : EIATTR_EXIT_INSTR_OFFSETS
	.align		4
        /*0068*/ 	.byte	0x04, 0x1c
        /*006a*/ 	.short	(.L_89 - .L_88)


	//   ....[0]....
.L_88:
        /*006c*/ 	.word	0x000012c0


	//----- nvinfo : EIATTR_CRS_STACK_SIZE
	.align		4
.L_89:
        /*0070*/ 	.byte	0x04, 0x1e
        /*0072*/ 	.short	(.L_91 - .L_90)
.L_90:
        /*0074*/ 	.word	0x00000000


	//----- nvinfo : EIATTR_CBANK_PARAM_SIZE
	.align		4
.L_91:
        /*0078*/ 	.byte	0x03, 0x19
        /*007a*/ 	.short	0x001c


	//----- nvinfo : EIATTR_PARAM_CBANK
	.align		4
        /*007c*/ 	.byte	0x04, 0x0a
        /*007e*/ 	.short	(.L_93 - .L_92)
	.align		4
.L_92:
        /*0080*/ 	.word	index@(.nv.constant0._Z4poolPPPfS1_iii)
        /*0084*/ 	.short	0x0380
        /*0086*/ 	.short	0x001c


	//----- nvinfo : EIATTR_SW_WAR
	.align		4
.L_93:
        /*0088*/ 	.byte	0x04, 0x36
        /*008a*/ 	.short	(.L_95 - .L_94)
.L_94:
        /*008c*/ 	.word	0x00000008
.L_95:


//--------------------- .nv.info._Z9convLayerPPPfS1_PS1_S_iii --------------------------
	.section	.nv.info._Z9convLayerPPPfS1_PS1_S_iii,"",@"SHT_CUDA_INFO"
	.sectionflags	@""
	.align	4


	//----- nvinfo : EIATTR_CUDA_API_VERSION
	.align		4
        /*0000*/ 	.byte	0x04, 0x37
        /*0002*/ 	.short	(.L_97 - .L_96)
.L_96:
        /*0004*/ 	.word	0x00000082


	//----- nvinfo : EIATTR_KPARAM_INFO
	.align		4
.L_97:
        /*0008*/ 	.byte	0x04, 0x17
        /*000a*/ 	.short	(.L_99 - .L_98)
.L_98:
        /*000c*/ 	.word	0x00000000
        /*0010*/ 	.short	0x0006
        /*0012*/ 	.short	0x0028
        /*0014*/ 	.byte	0x00, 0xf0, 0x11, 0x00


	//----- nvinfo : EIATTR_KPARAM_INFO
	.align		4
.L_99:
        /*0018*/ 	.byte	0x04, 0x17
        /*001a*/ 	.short	(.L_101 - .L_100)
.L_100:
        /*001c*/ 	.word	0x00000000
        /*0020*/ 	.short	0x0005
        /*0022*/ 	.short	0x0024
        /*0024*/ 	.byte	0x00, 0xf0, 0x11, 0x00


	//----- nvinfo : EIATTR_KPARAM_INFO
	.align		4
.L_101:
        /*0028*/ 	.byte	0x04, 0x17
        /*002a*/ 	.short	(.L_103 - .L_102)
.L_102:
        /*002c*/ 	.word	0x00000000
        /*0030*/ 	.short	0x0004
        /*0032*/ 	.short	0x0020
        /*0034*/ 	.byte	0x00, 0xf0, 0x11, 0x00


	//----- nvinfo : EIATTR_KPARAM_INFO
	.align		4
.L_103:
        /*0038*/ 	.byte	0x04, 0x17
        /*003a*/ 	.short	(.L_105 - .L_104)
.L_104:
        /*003c*/ 	.word	0x00000000
        /*0040*/ 	.short	0x0003
        /*0042*/ 	.short	0x0018
        /*0044*/ 	.byte	0x00, 0xf5, 0x21, 0x00


	//----- nvinfo : EIATTR_KPARAM_INFO
	.align		4
.L_105:
        /*0048*/ 	.byte	0x04, 0x17
        /*004a*/ 	.short	(.L_107 - .L_106)
.L_106:
        /*004c*/ 	.word	0x00000000
        /*0050*/ 	.short	0x0002
        /*0052*/ 	.short	0x0010
        /*0054*/ 	.byte	0x00, 0xf5, 0x21, 0x00


	//----- nvinfo : EIATTR_KPARAM_INFO
	.align		4
.L_107:
        /*0058*/ 	.byte	0x04, 0x17
        /*005a*/ 	.short	(.L_109 - .L_108)
.L_108:
        /*005c*/ 	.word	0x00000000
        /*0060*/ 	.short	0x0001
        /*0062*/ 	.short	0x0008
        /*0064*/ 	.byte	0x00, 0xf5, 0x21, 0x00


	//----- nvinfo : EIATTR_KPARAM_INFO
	.align		4
.L_109:
        /*0068*/ 	.byte	0x04, 0x17
        /*006a*/ 	.short	(.L_111 - .L_110)
.L_110:
        /*006c*/ 	.word	0x00000000
        /*0070*/ 	.short	0x0000
        /*0072*/ 	.short	0x0000
        /*0074*/ 	.byte	0x00, 0xf5, 0x21, 0x00


	//----- nvinfo : EIATTR_SPARSE_MMA_MASK
	.align		4
.L_111:
        /*0078*/ 	.byte	0x03, 0x50
        /*007a*/ 	.short	0x0000


	//----- nvinfo : EIATTR_MAXREG_COUNT
	.align		4
        /*007c*/ 	.byte	0x03, 0x1b
        /*007e*/ 	.short	0x00ff


	//----- nvinfo : EIATTR_MERCURY_ISA_VERSION
	.align		4
        /*0080*/ 	.byte	0x03, 0x5f
        /*0082*/ 	.short	0x0101


	//----- nvinfo : EIATTR_VRC_CTA_INIT_COUNT
	.align		4
        /*0084*/ 	.byte	0x02, 0x4a
	.zero		1
	.zero		1


	//----- nvinfo : EIATTR_EXIT_INSTR_OFFSETS
	.align		4
        /*0088*/ 	.byte	0x04, 0x1c
        /*008a*/ 	.short	(.L_113 - .L_112)


	//   ....[0]....
.L_112:
        /*008c*/ 	.word	0x00000ce0


	//----- nvinfo : EIATTR_CBANK_PARAM_SIZE
	.align		4
.L_113:
        /*0090*/ 	.byte	0x03, 0x19
        /*0092*/ 	.short	0x002c


	//----- nvinfo : EIATTR_PARAM_CBANK
	.align		4
        /*0094*/ 	.byte	0x04, 0x0a
        /*0096*/ 	.short	(.L_115 - .L_114)
	.align		4
.L_114:
        /*0098*/ 	.word	index@(.nv.constant0._Z9convLayerPPPfS1_PS1_S_iii)
        /*009c*/ 	.short	0x0380
        /*009e*/ 	.short	0x002c


	//----- nvinfo : EIATTR_SW_WAR
	.align		4
.L_115:
        /*00a0*/ 	.byte	0x04, 0x36
        /*00a2*/ 	.short	(.L_117 - .L_116)
.L_116:
        /*00a4*/ 	.word	0x00000008
.L_117:


//--------------------- .nv.callgraph             --------------------------
	.section	.nv.callgraph,"",@"SHT_CUDA_CALLGRAPH"
	.align	4
	.sectionentsize	8
	.align		4
        /*0000*/ 	.word	0x00000000
	.align		4
        /*0004*/ 	.word	0xffffffff
	.align		4
        /*0008*/ 	.word	0x00000000
	.align		4
        /*000c*/ 	.word	0xfffffffe
	.align		4
        /*0010*/ 	.word	0x00000000
	.align		4
        /*0014*/ 	.word	0xfffffffd
	.align		4
        /*0018*/ 	.word	0x00000000
	.align		4
        /*001c*/ 	.word	0xfffffffc


//--------------------- .text._Z7softmaxPPPfS1_   --------------------------
	.section	.text._Z7softmaxPPPfS1_,"ax",@progbits
	.align	128
        .global         _Z7softmaxPPPfS1_
        .type           _Z7softmaxPPPfS1_,@function
        .size           _Z7softmaxPPPfS1_,(.L_x_58 - _Z7softmaxPPPfS1_)
        .other          _Z7softmaxPPPfS1_,@"STO_CUDA_ENTRY STV_DEFAULT"
_Z7softmaxPPPfS1_:
.text._Z7softmaxPPPfS1_:
[----:B------:R-:W-:Y:S08]  /*0000*/  LDC R1, c[0x0][0x37c] ;  /* 0x0000df00ff017b82 */ /* 0x000ff00000000800 */
[----:B------:R-:W0:Y:S01]  /*0010*/  LDC.64 R4, c[0x0][0x380] ;  /* 0x0000e000ff047b82 */ /* 0x000e220000000a00 */
[----:B------:R-:W0:Y:S02]  /*0020*/  LDCU.64 UR8, c[0x0][0x358] ;  /* 0x00006b00ff0877ac */ /* 0x000e240008000a00 */
[----:B0-----:R-:W2:Y:S05]  /*0030*/  LDG.E.64 R4, desc[UR8][R4.64] ;  /* 0x0000000804047981 */ /* 0x001eaa000c1e1b00 */
[----:B------:R-:W0:Y:S02]  /*0040*/  LDC.64 R2, c[0x0][0x388] ;  /* 0x0000e200ff027b82 */ /* 0x000e240000000a00 */
[----:B0-----:R-:W3:Y:S01]  /*0050*/  LDG.E.64 R8, desc[UR8][R2.64] ;  /* 0x0000000802087981 */ /* 0x001ee2000c1e1b00 */
[----:B------:R-:W0:Y:S03]  /*0060*/  S2R R11, SR_TID.Z ;  /* 0x00000000000b7919 */ /* 0x000e260000002300 */
[----:B--2---:R-:W2:Y:S02]  /*0070*/  LDG.E.64 R6, desc[UR8][R4.64] ;  /* 0x0000000804067981 */ /* 0x004ea4000c1e1b00 */
[----:B------:R-:W0:Y:S08]  /*0080*/  S2UR UR4, SR_CTAID.Z ;  /* 0x00000000000479c3 */ /* 0x000e300000002700 */
[----:B------:R-:W0:Y:S01]  /*0090*/  LDC R0, c[0x0][0x368] ;  /* 0x0000da00ff007b82 */ /* 0x000e220000000800 */
[----:B---3--:R-:W3:Y:S01]  /*00a0*/  LDG.E.64 R8, desc[UR8][R8.64] ;  /* 0x0000000808087981 */ /* 0x008ee2000c1e1b00 */
[----:B0-----:R-:W-:-:S04]  /*00b0*/  IMAD R0, R0, UR4, R11 ;  /* 0x0000000400007c24 */ /* 0x001fc8000f8e020b */
[----:B--2---:R-:W-:-:S06]  /*00c0*/  IMAD.WIDE.U32 R6, R0, 0x4, R6 ;  /* 0x0000000400067825 */ /* 0x004fcc00078e0006 */
[----:B------:R-:W2:Y:S01]  /*00d0*/  LDG.E R6, desc[UR8][R6.64] ;  /* 0x0000000806067981 */ /* 0x000ea2000c1e1900 */
[----:B------:R-:W-:Y:S02]  /*00e0*/  IMAD.MOV.U32 R11, RZ, RZ, 0x3bbb989d ;  /* 0x3bbb989dff0b7424 */ /* 0x000fe400078e00ff */
[----:B------:R-:W-:Y:S01]  /*00f0*/  IMAD.MOV.U32 R5, RZ, RZ, 0x437c0000 ;  /* 0x437c0000ff057424 */ /* 0x000fe200078e00ff */
[----:B------:R-:W0:Y:S01]  /*0100*/  S2R R10, SR_TID.X ;  /* 0x00000000000a7919 */ /* 0x000e220000002100 */
[----:B------:R-:W-:Y:S01]  /*0110*/  BSSY.RECONVERGENT B0, `(.L_x_0) ;  /* 0x00000bd000007945 */ /* 0x000fe20003800200 */
[----:B---3--:R-:W-:Y:S01]  /*0120*/  IMAD.WIDE.U32 R8, R0, 0x4, R8 ;  /* 0x0000000400087825 */ /* 0x008fe200078e0008 */
[----:B0-----:R-:W-:-:S03]  /*0130*/  ISETP.NE.AND P0, PT, R10, RZ, PT ;  /* 0x000000ff0a00720c */ /* 0x001fc60003f05270 */
[----:B--2---:R-:W-:-:S04]  /*0140*/  FFMA.SAT R4, R6, R11, 0.5 ;  /* 0x3f00000006047423 */ /* 0x004fc8000000200b */
[----:B------:R-:W-:-:S04]  /*0150*/  FFMA.RM R4, R4, R5, 12582913 ;  /* 0x4b40000104047423 */ /* 0x000fc80000004005 */
[----:B------:R-:W-:-:S04]  /*0160*/  FADD R5, R4, -12583039 ;  /* 0xcb40007f04057421 */ /* 0x000fc80000000000 */
[----:B------:R-:W-:-:S04]  /*0170*/  FFMA R5, R6, 1.4426950216293334961, -R5 ;  /* 0x3fb8aa3b06057823 */ /* 0x000fc80000000805 */
[----:B------:R-:W-:-:S06]  /*0180*/  FFMA R5, R6, 1.925963033500011079e-08, R5 ;  /* 0x32a5706006057823 */ /* 0x000fcc0000000005 */
[----:B------:R-:W0:Y:S01]  /*0190*/  MUFU.EX2 R5, R5 ;  /* 0x0000000500057308 */ /* 0x000e220000000800 */
[----:B------:R-:W-:-:S04]  /*01a0*/  IMAD.SHL.U32 R4, R4, 0x800000, RZ ;  /* 0x0080000004047824 */ /* 0x000fc800078e00ff */
[----:B0-----:R-:W-:-:S05]  /*01b0*/  FMUL R7, R4, R5 ;  /* 0x0000000504077220 */ /* 0x001fca0000400000 */
[----:B------:R0:W-:Y:S01]  /*01c0*/  STG.E desc[UR8][R8.64], R7 ;  /* 0x0000000708007986 */ /* 0x0001e2000c101908 */
[----:B------:R-:W-:Y:S06]  /*01d0*/  BAR.SYNC.DEFER_BLOCKING 0x0 ;  /* 0x0000000000007b1d */ /* 0x000fec0000010000 */
[----:B------:R-:W-:Y:S05]  /*01e0*/  @P0 BRA `(.L_x_1) ;  /* 0x0000000800bc0947 */ /* 0x000fea0003800000 */
[----:B------:R1:W5:Y:S01]  /*01f0*/  LDG.E.64 R4, desc[UR8][R2.64] ;  /* 0x0000000802047981 */ /* 0x000362000c1e1b00 */
[----:B------:R-:W2:Y:S01]  /*0200*/  S2UR UR5, SR_CgaCtaId ;  /* 0x00000000000579c3 */ /* 0x000ea20000008800 */
[----:B------:R-:W-:Y:S01]  /*0210*/  UMOV UR4, 0x400 ;  /* 0x0000040000047882 */ /* 0x000fe20000000000 */
[----:B------:R-:W3:Y:S01]  /*0220*/  LDCU UR7, c[0x0][0x360] ;  /* 0x00006c00ff0777ac */ /* 0x000ee20008000800 */
[----:B0-----:R-:W-:Y:S02]  /*0230*/  IMAD.MOV.U32 R8, RZ, RZ, RZ ;  /* 0x000000ffff087224 */ /* 0x001fe400078e00ff */
[----:B------:R-:W-:Y:S01]  /*0240*/  IMAD.MOV.U32 R7, RZ, RZ, RZ ;  /* 0x000000ffff077224 */ /* 0x000fe200078e00ff */
[----:B---3--:R-:W-:Y:S02]  /*0250*/  UISETP.GE.U32.AND UP0, UPT, UR7, 0x4, UPT ;  /* 0x000000040700788c */ /* 0x008fe4000bf06070 */
[----:B--2---:R-:W-:Y:S02]  /*0260*/  ULEA UR4, UR5, UR4, 0x18 ;  /* 0x0000000405047291 */ /* 0x004fe4000f8ec0ff */
[----:B------:R-:W-:-:S07]  /*0270*/  ULOP3.LUT UR5, UR7, 0x3, URZ, 0xc0, !UPT ;  /* 0x0000000307057892 */ /* 0x000fce000f8ec0ff */
[----:B------:R-:W-:Y:S01]  /*0280*/  STS [UR4], RZ ;  /* 0x000000ffff007988 */ /* 0x000fe20008000804 */
[----:B-1----:R-:W-:Y:S05]  /*0290*/  BRA.U !UP0, `(.L_x_2) ;  /* 0x00000009084c7547 */ /* 0x002fea000b800000 */
[----:B-----5:R-:W2:Y:S01]  /*02a0*/  LDG.E.64 R6, desc[UR8][R4.64] ;  /* 0x0000000804067981 */ /* 0x020ea2000c1e1b00 */
[----:B------:R-:W-:Y:S01]  /*02b0*/  ULOP3.LUT UR6, UR7, 0xfffffffc, URZ, 0xc0, !UPT ;  /* 0xfffffffc07067892 */ /* 0x000fe2000f8ec0ff */
[----:B------:R-:W-:-:S03]  /*02c0*/  HFMA2 R8, -RZ, RZ, 0, 0 ;  /* 0x00000000ff087431 */ /* 0x000fc600000001ff */
[----:B------:R-:W-:-:S04]  /*02d0*/  UIADD3 UR6, UPT, UPT, -UR6, URZ, URZ ;  /* 0x000000ff06067290 */ /* 0x000fc8000fffe1ff */
[----:B------:R-:W-:Y:S01]  /*02e0*/  UISETP.GE.AND UP0, UPT, UR6, URZ, UPT ;  /* 0x000000ff0600728c */ /* 0x000fe2000bf06270 */
[----:B--2---:R-:W-:-:S05]  /*02f0*/  IADD3 R6, P0, PT, R6, 0x8, RZ ;  /* 0x0000000806067810 */ /* 0x004fca0007f1e0ff */
[----:B------:R-:W-:-:S03]  /*0300*/  IMAD.X R7, RZ, RZ, R7, P0 ;  /* 0x000000ffff077224 */ /* 0x000fc600000e0607 */
[----:B------:R-:W-:Y:S05]  /*0310*/  BRA.U UP0, `(.L_x_3) ;  /* 0x0000000500cc7547 */ /* 0x000fea000b800000 */
[----:B------:R-:W-:Y:S02]  /*0320*/  UIADD3 UR10, UPT, UPT, -UR6, URZ, URZ ;  /* 0x000000ff060a7290 */ /* 0x000fe4000fffe1ff */
[----:B------:R-:W-:Y:S02]  /*0330*/  UPLOP3.LUT UP0, UPT, UPT, UPT, UPT, 0x80, 0x8 ;  /* 0x000000000008789c */ /* 0x000fe40003f0f070 */
[----:B------:R-:W-:-:S09]  /*0340*/  UISETP.GT.AND UP1, UPT, UR10, 0xc, UPT ;  /* 0x0000000c0a00788c */ /* 0x000fd2000bf24270 */
[----:B------:R-:W-:Y:S05]  /*0350*/  BRA.U !UP1, `(.L_x_4) ;  /* 0x0000000509187547 */ /* 0x000fea000b800000 */
[----:B------:R-:W-:-:S11]  /*0360*/  UPLOP3.LUT UP0, UPT, UPT, UPT, UPT, 0x40, 0x4 ;  /* 0x000000000004789c */ /* 0x000fd60003f0e870 */
.L_x_5:
[----:B------:R-:W2:Y:S04]  /*0370*/  LDG.E R20, desc[UR8][R6.64+-0x8] ;  /* 0xfffff80806147981 */ /* 0x000ea8000c1e1900 */
[----:B------:R-:W3:Y:S04]  /*0380*/  LDG.E R22, desc[UR8][R6.64+-0x4] ;  /* 0xfffffc0806167981 */ /* 0x000ee8000c1e1900 */
[----:B------:R-:W4:Y:S04]  /*0390*/  LDG.E R19, desc[UR8][R6.64] ;  /* 0x0000000806137981 */ /* 0x000f28000c1e1900 */
[----:B------:R-:W5:Y:S04]  /*03a0*/  LDG.E R9, desc[UR8][R6.64+0x4] ;  /* 0x0000040806097981 */ /* 0x000f68000c1e1900 */
[----:B------:R-:W5:Y:S04]  /*03b0*/  LDG.E R18, desc[UR8][R6.64+0x8] ;  /* 0x0000080806127981 */ /* 0x000f68000c1e1900 */
[----:B------:R-:W5:Y:S04]  /*03c0*/  LDG.E R17, desc[UR8][R6.64+0xc] ;  /* 0x00000c0806117981 */ /* 0x000f68000c1e1900 */
[----:B------:R-:W5:Y:S04]  /*03d0*/  LDG.E R16, desc[UR8][R6.64+0x10] ;  /* 0x0000100806107981 */ /* 0x000f68000c1e1900 */
[----:B------:R-:W5:Y:S04]  /*03e0*/  LDG.E R15, desc[UR8][R6.64+0x14] ;  /* 0x00001408060f7981 */ /* 0x000f68000c1e1900 */
[----:B------:R-:W5:Y:S04]  /*03f0*/  LDG.E R14, desc[UR8][R6.64+0x18] ;  /* 0x00001808060e7981 */ /* 0x000f68000c1e1900 */
[----:B------:R-:W5:Y:S04]  /*0400*/  LDG.E R13, desc[UR8][R6.64+0x1c] ;  /* 0x00001c08060d7981 */ /* 0x000f68000c1e1900 */
[----:B------:R-:W5:Y:S04]  /*0410*/  LDG.E R12, desc[UR8][R6.64+0x20] ;  /* 0x00002008060c7981 */ /* 0x000f68000c1e1900 */
[----:B------:R-:W5:Y:S01]  /*0420*/  LDG.E R11, desc[UR8][R6.64+0x24] ;  /* 0x00002408060b7981 */ /* 0x000f62000c1e1900 */
[----:B0-----:R-:W-:-:S03]  /*0430*/  I2FP.F32.S32 R21, R8 ;  /* 0x0000000800157245 */ /* 0x001fc60000201400 */
[----:B------:R-:W5:Y:S04]  /*0440*/  LDG.E R10, desc[UR8][R6.64+0x28] ;  /* 0x00002808060a7981 */ /* 0x000f68000c1e1900 */
[----:B------:R-:W5:Y:S01]  /*0450*/  LDG.E R8, desc[UR8][R6.64+0x2c] ;  /* 0x00002c0806087981 */ /* 0x000f62000c1e1900 */
[----:B--2---:R-:W-:-:S03]  /*0460*/  FADD R21, R20, R21 ;  /* 0x0000001514157221 */ /* 0x004fc60000000000 */
[----:B------:R-:W2:Y:S03]  /*0470*/  LDG.E R20, desc[UR8][R6.64+0x30] ;  /* 0x0000300806147981 */ /* 0x000ea6000c1e1900 */
[----:B------:R-:W0:Y:S02]  /*0480*/  F2I.TRUNC.NTZ R21, R21 ;  /* 0x0000001500157305 */ /* 0x000e24000020f100 */
[----:B0-----:R-:W-:-:S05]  /*0490*/  I2FP.F32.S32 R23, R21 ;  /* 0x0000001500177245 */ /* 0x001fca0000201400 */
[----:B---3--:R-:W-:-:S06]  /*04a0*/  FADD R22, R22, R23 ;  /* 0x0000001716167221 */ /* 0x008fcc0000000000 */
[----:B------:R-:W0:Y:S02]  /*04b0*/  F2I.TRUNC.NTZ R22, R22 ;  /* 0x0000001600167305 */ /* 0x000e24000020f100 */
[----:B0-----:R-:W-:-:S05]  /*04c0*/  I2FP.F32.S32 R24, R22 ;  /* 0x0000001600187245 */ /* 0x001fca0000201400 */
[----:B----4-:R-:W-:Y:S02]  /*04d0*/  FADD R24, R19, R24 ;  /* 0x0000001813187221 */ /* 0x010fe40000000000 */
[----:B------:R-:W3:Y:S04]  /*04e0*/  LDG.E R19, desc[UR8][R6.64+0x34] ;  /* 0x0000340806137981 */ /* 0x000ee8000c1e1900 */
[----:B------:R-:W0:Y:S02]  /*04f0*/  F2I.TRUNC.NTZ R24, R24 ;  /* 0x0000001800187305 */ /* 0x000e24000020f100 */
[----:B0-----:R-:W-:-:S05]  /*0500*/  I2FP.F32.S32 R26, R24 ;  /* 0x00000018001a7245 */ /* 0x001fca0000201400 */
[----:B-----5:R-:W-:-:S06]  /*0510*/  FADD R9, R9, R26 ;  /* 0x0000001a09097221 */ /* 0x020fcc0000000000 */
[----:B------:R-:W0:Y:S02]  /*0520*/  F2I.TRUNC.NTZ R9, R9 ;  /* 0x0000000900097305 */ /* 0x000e24000020f100 */
[----:B0-----:R-:W-:-:S05]  /*0530*/  I2FP.F32.S32 R21, R9 ;  /* 0x0000000900157245 */ /* 0x001fca0000201400 */
[----:B------:R-:W-:-:S06]  /*0540*/  FADD R18, R18, R21 ;  /* 0x0000001512127221 */ /* 0x000fcc0000000000 */
        /* <DEDUP_REMOVED lines=29> */
[----:B--2---:R-:W-:-:S06]  /*0720*/  FADD R13, R20, R13 ;  /* 0x0000000d140d7221 */ /* 0x004fcc0000000000 */
[----:B------:R-:W0:Y:S01]  /*0730*/  F2I.TRUNC.NTZ R13, R13 ;  /* 0x0000000d000d7305 */ /* 0x000e22000020f100 */
[----:B------:R-:W-:Y:S01]  /*0740*/  UIADD3 UR6, UPT, UPT, UR6, 0x10, URZ ;  /* 0x0000001006067890 */ /* 0x000fe2000fffe0ff */
[----:B0-----:R-:W-:-:S05]  /*0750*/  I2FP.F32.S32 R8, R13 ;  /* 0x0000000d00087245 */ /* 0x001fca0000201400 */
[----:B---3--:R-:W-:Y:S01]  /*0760*/  FADD R8, R19, R8 ;  /* 0x0000000813087221 */ /* 0x008fe20000000000 */
[----:B------:R-:W-:-:S05]  /*0770*/  UISETP.GE.AND UP1, UPT, UR6, -0xc, UPT ;  /* 0xfffffff40600788c */ /* 0x000fca000bf26270 */
[----:B------:R-:W0:Y:S01]  /*0780*/  F2I.TRUNC.NTZ R8, R8 ;  /* 0x0000000800087305 */ /* 0x000e22000020f100 */
[----:B------:R-:W-:-:S05]  /*0790*/  IADD3 R6, P0, PT, R6, 0x40, RZ ;  /* 0x0000004006067810 */ /* 0x000fca0007f1e0ff */
[----:B------:R-:W-:Y:S01]  /*07a0*/  IMAD.X R7, RZ, RZ, R7, P0 ;  /* 0x000000ffff077224 */ /* 0x000fe200000e0607 */
[----:B------:R-:W-:Y:S07]  /*07b0*/  BRA.U !UP1, `(.L_x_5) ;  /* 0xfffffff909ec7547 */ /* 0x000fee000b83ffff */
.L_x_4:
[----:B------:R-:W-:-:S04]  /*07c0*/  UIADD3 UR10, UPT, UPT, -UR6, URZ, URZ ;  /* 0x000000ff060a7290 */ /* 0x000fc8000fffe1ff */
[----:B------:R-:W-:-:S09]  /*07d0*/  UISETP.GT.AND UP1, UPT, UR10, 0x4, UPT ;  /* 0x000000040a00788c */ /* 0x000fd2000bf24270 */
[----:B------:R-:W-:Y:S05]  /*07e0*/  BRA.U !UP1, `(.L_x_6) ;  /* 0x0000000109907547 */ /* 0x000fea000b800000 */
[----:B------:R-:W2:Y:S04]  /*07f0*/  LDG.E R12, desc[UR8][R6.64+-0x8] ;  /* 0xfffff808060c7981 */ /* 0x000ea8000c1e1900 */
[----:B------:R-:W3:Y:S04]  /*0800*/  LDG.E R14, desc[UR8][R6.64+-0x4] ;  /* 0xfffffc08060e7981 */ /* 0x000ee8000c1e1900 */
[----:B------:R-:W4:Y:S04]  /*0810*/  LDG.E R15, desc[UR8][R6.64] ;  /* 0x00000008060f7981 */ /* 0x000f28000c1e1900 */
[----:B------:R-:W5:Y:S04]  /*0820*/  LDG.E R16, desc[UR8][R6.64+0x4] ;  /* 0x0000040806107981 */ /* 0x000f68000c1e1900 */
[----:B------:R-:W5:Y:S04]  /*0830*/  LDG.E R17, desc[UR8][R6.64+0x8] ;  /* 0x0000080806117981 */ /* 0x000f68000c1e1900 */
[----:B------:R-:W5:Y:S04]  /*0840*/  LDG.E R11, desc[UR8][R6.64+0xc] ;  /* 0x00000c08060b7981 */ /* 0x000f68000c1e1900 */
[----:B------:R-:W5:Y:S04]  /*0850*/  LDG.E R10, desc[UR8][R6.64+0x10] ;  /* 0x00001008060a7981 */ /* 0x000f68000c1e1900 */
[----:B------:R1:W5:Y:S01]  /*0860*/  LDG.E R9, desc[UR8][R6.64+0x14] ;  /* 0x0000140806097981 */ /* 0x000362000c1e1900 */
[----:B0-----:R-:W-:Y:S01]  /*0870*/  I2FP.F32.S32 R13, R8 ;  /* 0x00000008000d7245 */ /* 0x001fe20000201400 */
[----:B------:R-:W-:-:S02]  /*0880*/  UIADD3 UR6, UPT, UPT, UR6, 0x8, URZ ;  /* 0x0000000806067890 */ /* 0x000fc4000fffe0ff */
[----:B------:R-:W-:Y:S01]  /*0890*/  UPLOP3.LUT UP0, UPT, UPT, UPT, UPT, 0x40, 0x4 ;  /* 0x000000000004789c */ /* 0x000fe20003f0e870 */
[----:B-1----:R-:W-:-:S05]  /*08a0*/  IADD3 R6, P0, PT, R6, 0x20, RZ ;  /* 0x0000002006067810 */ /* 0x002fca0007f1e0ff */
[----:B------:R-:W-:Y:S02]  /*08b0*/  IMAD.X R7, RZ, RZ, R7, P0 ;  /* 0x000000ffff077224 */ /* 0x000fe400000e0607 */
[----:B--2---:R-:W-:-:S06]  /*08c0*/  FADD R12, R12, R13 ;  /* 0x0000000d0c0c7221 */ /* 0x004fcc0000000000 */
[----:B------:R-:W0:Y:S02]  /*08d0*/  F2I.TRUNC.NTZ R12, R12 ;  /* 0x0000000c000c7305 */ /* 0x000e24000020f100 */
[----:B0-----:R-:W-:-:S05]  /*08e0*/  I2FP.F32.S32 R13, R12 ;  /* 0x0000000c000d7245 */ /* 0x001fca0000201400 */
[----:B---3--:R-:W-:-:S06]  /*08f0*/  FADD R13, R14, R13 ;  /* 0x0000000d0e0d7221 */ /* 0x008fcc0000000000 */
[----:B------:R-:W0:Y:S02]  /*0900*/  F2I.TRUNC.NTZ R13, R13 ;  /* 0x0000000d000d7305 */ /* 0x000e24000020f100 */
[----:B0-----:R-:W-:-:S05]  /*0910*/  I2FP.F32.S32 R8, R13 ;  /* 0x0000000d00087245 */ /* 0x001fca0000201400 */
[----:B----4-:R-:W-:-:S06]  /*0920*/  FADD R8, R15, R8 ;  /* 0x000000080f087221 */ /* 0x010fcc0000000000 */
        /* <DEDUP_REMOVED lines=15> */
[----:B------:R-:W1:Y:S02]  /*0a20*/  F2I.TRUNC.NTZ R8, R8 ;  /* 0x0000000800087305 */ /* 0x000e64000020f100 */
.L_x_6:
[----:B------:R-:W-:-:S09]  /*0a30*/  UISETP.NE.OR UP0, UPT, UR6, URZ, UP0 ;  /* 0x000000ff0600728c */ /* 0x000fd20008705670 */
[----:B------:R-:W-:Y:S05]  /*0a40*/  BRA.U !UP0, `(.L_x_7) ;  /* 0x0000000108547547 */ /* 0x000fea000b800000 */
.L_x_3:
[----:B--2---:R-:W2:Y:S04]  /*0a50*/  LDG.E R9, desc[UR8][R6.64+-0x8] ;  /* 0xfffff80806097981 */ /* 0x004ea8000c1e1900 */
[----:B------:R-:W3:Y:S04]  /*0a60*/  LDG.E R10, desc[UR8][R6.64+-0x4] ;  /* 0xfffffc08060a7981 */ /* 0x000ee8000c1e1900 */
[----:B------:R-:W4:Y:S04]  /*0a70*/  LDG.E R12, desc[UR8][R6.64] ;  /* 0x00000008060c7981 */ /* 0x000f28000c1e1900 */
[----:B------:R5:W4:Y:S01]  /*0a80*/  LDG.E R13, desc[UR8][R6.64+0x4] ;  /* 0x00000408060d7981 */ /* 0x000b22000c1e1900 */
[----:B01----:R-:W-:Y:S01]  /*0a90*/  I2FP.F32.S32 R8, R8 ;  /* 0x0000000800087245 */ /* 0x003fe20000201400 */
[----:B------:R-:W-:-:S04]  /*0aa0*/  UIADD3 UR6, UPT, UPT, UR6, 0x4, URZ ;  /* 0x0000000406067890 */ /* 0x000fc8000fffe0ff */
[----:B------:R-:W-:Y:S01]  /*0ab0*/  UISETP.NE.AND UP0, UPT, UR6, URZ, UPT ;  /* 0x000000ff0600728c */ /* 0x000fe2000bf05270 */
[----:B-----5:R-:W-:-:S05]  /*0ac0*/  IADD3 R6, P0, PT, R6, 0x10, RZ ;  /* 0x0000001006067810 */ /* 0x020fca0007f1e0ff */
        /* <DEDUP_REMOVED lines=10> */
[----:B------:R-:W-:-:S06]  /*0b70*/  FADD R8, R13, R8 ;  /* 0x000000080d087221 */ /* 0x000fcc0000000000 */
[----:B------:R-:W2:Y:S01]  /*0b80*/  F2I.TRUNC.NTZ R8, R8 ;  /* 0x0000000800087305 */ /* 0x000ea2000020f100 */
[----:B------:R-:W-:Y:S05]  /*0b90*/  BRA.U UP0, `(.L_x_3) ;  /* 0xfffffffd00ac7547 */ /* 0x000fea000b83ffff */
.L_x_7:
[----:B012---:R0:W-:Y:S01]  /*0ba0*/  STS [UR4], R8 ;  /* 0x00000008ff007988 */ /* 0x0071e20008000804 */
[----:B------:R-:W-:-:S06]  /*0bb0*/  ULOP3.LUT UR6, UR7, 0x7fc, URZ, 0xc0, !UPT ;  /* 0x000007fc07067892 */ /* 0x000fcc000f8ec0ff */
[----:B------:R-:W-:-:S07]  /*0bc0*/  IMAD.U32 R7, RZ, RZ, UR6 ;  /* 0x00000006ff077e24 */ /* 0x000fce000f8e00ff */
.L_x_2:
[----:B------:R-:W-:-:S09]  /*0bd0*/  UISETP.NE.AND UP0, UPT, UR5, URZ, UPT ;  /* 0x000000ff0500728c */ /* 0x000fd2000bf05270 */
[----:B------:R-:W-:Y:S05]  /*0be0*/  BRA.U !UP0, `(.L_x_1) ;  /* 0x00000001083c7547 */ /* 0x000fea000b800000 */
[----:B-----5:R-:W2:Y:S01]  /*0bf0*/  LDG.E.64 R4, desc[UR8][R4.64] ;  /* 0x0000000804047981 */ /* 0x020ea2000c1e1b00 */
[----:B------:R-:W-:Y:S01]  /*0c00*/  UIADD3 UR5, UPT, UPT, -UR5, URZ, URZ ;  /* 0x000000ff05057290 */ /* 0x000fe2000fffe1ff */
[----:B--2---:R-:W-:-:S11]  /*0c10*/  IMAD.WIDE.U32 R6, R7, 0x4, R4 ;  /* 0x0000000407067825 */ /* 0x004fd600078e0004 */
.L_x_8:
[----:B------:R-:W-:Y:S01]  /*0c20*/  IMAD.MOV.U32 R4, RZ, RZ, R6 ;  /* 0x000000ffff047224 */ /* 0x000fe200078e0006 */
[----:B------:R-:W-:-:S05]  /*0c30*/  MOV R5, R7 ;  /* 0x0000000700057202 */ /* 0x000fca0000000f00 */
[----:B------:R-:W0:Y:S01]  /*0c40*/  LDG.E R4, desc[UR8][R4.64] ;  /* 0x0000000804047981 */ /* 0x000e22000c1e1900 */
[----:B-1----:R-:W-:Y:S01]  /*0c50*/  I2FP.F32.S32 R9, R8 ;  /* 0x0000000800097245 */ /* 0x002fe20000201400 */
[----:B------:R-:W-:Y:S01]  /*0c60*/  UIADD3 UR5, UPT, UPT, UR5, 0x1, URZ ;  /* 0x0000000105057890 */ /* 0x000fe2000fffe0ff */
[----:B------:R-:W-:-:S03]  /*0c70*/  IADD3 R6, P0, PT, R6, 0x4, RZ ;  /* 0x0000000406067810 */ /* 0x000fc60007f1e0ff */
[----:B------:R-:W-:Y:S02]  /*0c80*/  UISETP.NE.AND UP0, UPT, UR5, URZ, UPT ;  /* 0x000000ff0500728c */ /* 0x000fe4000bf05270 */
[----:B------:R-:W-:Y:S02]  /*0c90*/  IMAD.X R7, RZ, RZ, R7, P0 ;  /* 0x000000ffff077224 */ /* 0x000fe400000e0607 */
[----:B0-----:R-:W-:-:S06]  /*0ca0*/  FADD R8, R4, R9 ;  /* 0x0000000904087221 */ /* 0x001fcc0000000000 */
[----:B------:R-:W1:Y:S01]  /*0cb0*/  F2I.TRUNC.NTZ R8, R8 ;  /* 0x0000000800087305 */ /* 0x000e62000020f100 */
[----:B------:R-:W-:Y:S05]  /*0cc0*/  BRA.U UP0, `(.L_x_8) ;  /* 0xfffffffd00d47547 */ /* 0x000fea000b83ffff */
[----:B-1----:R1:W-:Y:S02]  /*0cd0*/  STS [UR4], R8 ;  /* 0x00000008ff007988 */ /* 0x0023e40008000804 */
.L_x_1:
[----:B------:R-:W-:Y:S05]  /*0ce0*/  BSYNC.RECONVERGENT B0 ;  /* 0x0000000000007941 */ /* 0x000fea0003800200 */
.L_x_0:
[----:B------:R-:W-:Y:S06]  /*0cf0*/  BAR.SYNC.DEFER_BLOCKING 0x0 ;  /* 0x0000000000007b1d */ /* 0x000fec0000010000 */
[----:B------:R-:W2:Y:S04]  /*0d00*/  LDG.E.64 R2, desc[UR8][R2.64] ;  /* 0x0000000802027981 */ /* 0x000ea8000c1e1b00 */
[----:B--2--5:R-:W2:Y:S01]  /*0d10*/  LDG.E.64 R4, desc[UR8][R2.64] ;  /* 0x0000000802047981 */ /* 0x024ea2000c1e1b00 */
[----:B------:R-:W3:Y:S01]  /*0d20*/  S2UR UR5, SR_CgaCtaId ;  /* 0x00000000000579c3 */ /* 0x000ee20000008800 */
[----:B------:R-:W-:-:S02]  /*0d30*/  UMOV UR4, 0x400 ;  /* 0x0000040000047882 */ /* 0x000fc40000000000 */
[----:B---3--:R-:W-:-:S09]  /*0d40*/  ULEA UR4, UR5, UR4, 0x18 ;  /* 0x0000000405047291 */ /* 0x008fd2000f8ec0ff */
[----:B------:R-:W0:Y:S01]  /*0d50*/  LDS R6, [UR4] ;  /* 0x00000004ff067984 */ /* 0x000e220008000800 */
[----:B--2---:R-:W-:-:S05]  /*0d60*/  IMAD.WIDE.U32 R4, R0, 0x4, R4 ;  /* 0x0000000400047825 */ /* 0x004fca00078e0004 */
[----:B------:R-:W2:Y:S01]  /*0d70*/  LDG.E R0, desc[UR8][R4.64] ;  /* 0x0000000804007981 */ /* 0x000ea2000c1e1900 */
[----:B0-----:R-:W-:Y:S01]  /*0d80*/  I2FP.F32.S32 R7, R6 ;  /* 0x0000000600077245 */ /* 0x001fe20000201400 */
[----:B------:R-:W-:Y:S03]  /*0d90*/  BSSY.RECONVERGENT B0, `(.L_x_9) ;  /* 0x000000c000007945 */ /* 0x000fe60003800200 */
[----:B------:R-:W0:Y:S02]  /*0da0*/  MUFU.RCP R6, R7 ;  /* 0x0000000700067308 */ /* 0x000e240000001000 */
[----:B0-----:R-:W-:-:S04]  /*0db0*/  FFMA R9, -R7, R6, 1 ;  /* 0x3f80000007097423 */ /* 0x001fc80000000106 */
[----:B------:R-:W-:Y:S02]  /*0dc0*/  FFMA R9, R6, R9, R6 ;  /* 0x0000000906097223 */ /* 0x000fe40000000006 */
[----:B--2---:R-:W0:Y:S02]  /*0dd0*/  FCHK P0, R0, R7 ;  /* 0x0000000700007302 */ /* 0x004e240000000000 */
[----:B------:R-:W-:-:S04]  /*0de0*/  FFMA R2, R0, R9, RZ ;  /* 0x0000000900027223 */ /* 0x000fc800000000ff */
[----:B------:R-:W-:-:S04]  /*0df0*/  FFMA R3, -R7, R2, R0 ;  /* 0x0000000207037223 */ /* 0x000fc80000000100 */
[----:B------:R-:W-:Y:S01]  /*0e00*/  FFMA R3, R9, R3, R2 ;  /* 0x0000000309037223 */ /* 0x000fe20000000002 */
[----:B0-----:R-:W-:Y:S06]  /*0e10*/  @!P0 BRA `(.L_x_10) ;  /* 0x00000000000c8947 */ /* 0x001fec0003800000 */
[----:B------:R-:W-:-:S07]  /*0e20*/  MOV R2, 0xe40 ;  /* 0x00000e4000027802 */ /* 0x000fce0000000f00 */
[----:B-1----:R-:W-:Y:S05]  /*0e30*/  CALL.REL.NOINC `($__internal_0_$__cuda_sm3x_div_rn_noftz_f32_slowpath) ;  /* 0x0000000000107944 */ /* 0x002fea0003c00000 */
[----:B------:R-:W-:-:S07]  /*0e40*/  IMAD.MOV.U32 R3, RZ, RZ, R0 ;  /* 0x000000ffff037224 */ /* 0x000fce00078e0000 */
.L_x_10:
[----:B------:R-:W-:Y:S05]  /*0e50*/  BSYNC.RECONVERGENT B0 ;  /* 0x0000000000007941 */ /* 0x000fea0003800200 */
.L_x_9:
[----:B------:R-:W-:Y:S01]  /*0e60*/  STG.E desc[UR8][R4.64], R3 ;  /* 0x0000000304007986 */ /* 0x000fe2000c101908 */
[----:B------:R-:W-:Y:S05]  /*0e70*/  EXIT ;  /* 0x000000000000794d */ /* 0x000fea0003800000 */
        .weak           $__internal_0_$__cuda_sm3x_div_rn_noftz_f32_slowpath
        .type           $__internal_0_$__cuda_sm3x_div_rn_noftz_f32_slowpath,@function
        .size           $__internal_0_$__cuda_sm3x_div_rn_noftz_f32_slowpath,(.L_x_58 - $__internal_0_$__cuda_sm3x_div_rn_noftz_f32_slowpath)
$__internal_0_$__cuda_sm3x_div_rn_noftz_f32_slowpath:
[----:B------:R-:W-:Y:S01]  /*0e80*/  SHF.R.U32.HI R6, RZ, 0x17, R7 ;  /* 0x00000017ff067819 */ /* 0x000fe20000011607 */
[----:B------:R-:W-:Y:S01]  /*0e90*/  BSSY.RECONVERGENT B1, `(.L_x_11) ;  /* 0x0000064000017945 */ /* 0x000fe20003800200 */
[--C-:B------:R-:W-:Y:S01]  /*0ea0*/  SHF.R.U32.HI R3, RZ, 0x17, R0.reuse ;  /* 0x00000017ff037819 */ /* 0x100fe20000011600 */
[----:B------:R-:W-:Y:S01]  /*0eb0*/  IMAD.MOV.U32 R9, RZ, RZ, R0 ;  /* 0x000000ffff097224 */ /* 0x000fe200078e0000 */
[----:B------:R-:W-:Y:S02]  /*0ec0*/  LOP3.LUT R8, R6, 0xff, RZ, 0xc0, !PT ;  /* 0x000000ff06087812 */ /* 0x000fe400078ec0ff */
[----:B------:R-:W-:-:S03]  /*0ed0*/  LOP3.LUT R6, R3, 0xff, RZ, 0xc0, !PT ;  /* 0x000000ff03067812 */ /* 0x000fc600078ec0ff */
[----:B------:R-:W-:Y:S02]  /*0ee0*/  VIADD R12, R8, 0xffffffff ;  /* 0xffffffff080c7836 */ /* 0x000fe40000000000 */
[----:B------:R-:W-:-:S03]  /*0ef0*/  VIADD R11, R6, 0xffffffff ;  /* 0xffffffff060b7836 */ /* 0x000fc60000000000 */
[----:B------:R-:W-:-:S04]  /*0f00*/  ISETP.GT.U32.AND P0, PT, R12, 0xfd, PT ;  /* 0x000000fd0c00780c */ /* 0x000fc80003f04070 */
[----:B------:R-:W-:-:S13]  /*0f10*/  ISETP.GT.U32.OR P0, PT, R11, 0xfd, P0 ;  /* 0x000000fd0b00780c */ /* 0x000fda0000704470 */
[----:B------:R-:W-:Y:S01]  /*0f20*/  @!P0 MOV R10, RZ ;  /* 0x000000ff000a8202 */ /* 0x000fe20000000f00 */
[----:B------:R-:W-:Y:S06]  /*0f30*/  @!P0 BRA `(.L_x_12) ;  /* 0x0000000000608947 */ /* 0x000fec0003800000 */
[----:B------:R-:W-:Y:S01]  /*0f40*/  FSETP.GTU.FTZ.AND P0, PT, |R0|, +INF , PT ;  /* 0x7f8000000000780b */ /* 0x000fe20003f1c200 */
[----:B------:R-:W-:Y:S01]  /*0f50*/  IMAD.MOV.U32 R3, RZ, RZ, R7 ;  /* 0x000000ffff037224 */ /* 0x000fe200078e0007 */
[----:B------:R-:W-:-:S04]  /*0f60*/  FSETP.GTU.FTZ.AND P1, PT, |R7|, +INF , PT ;  /* 0x7f8000000700780b */ /* 0x000fc80003f3c200 */
[----:B------:R-:W-:-:S13]  /*0f70*/  PLOP3.LUT P0, PT, P0, P1, PT, 0xf8, 0x8f ;  /* 0x00000000008f781c */ /* 0x000fda0000703f70 */
[----:B------:R-:W-:Y:S05]  /*0f80*/  @P0 BRA `(.L_x_13) ;  /* 0x00000004004c0947 */ /* 0x000fea0003800000 */
[----:B------:R-:W-:-:S13]  /*0f90*/  LOP3.LUT P0, RZ, R7, 0x7fffffff, R9, 0xc8, !PT ;  /* 0x7fffffff07ff7812 */ /* 0x000fda000780c809 */
[----:B------:R-:W-:Y:S05]  /*0fa0*/  @!P0 BRA `(.L_x_14) ;  /* 0x00000004003c8947 */ /* 0x000fea0003800000 */
[C---:B------:R-:W-:Y:S02]  /*0fb0*/  FSETP.NEU.FTZ.AND P2, PT, |R0|.reuse, +INF , PT ;  /* 0x7f8000000000780b */ /* 0x040fe40003f5d200 */
[----:B------:R-:W-:Y:S02]  /*0fc0*/  FSETP.NEU.FTZ.AND P1, PT, |R3|, +INF , PT ;  /* 0x7f8000000300780b */ /* 0x000fe40003f3d200 */
[----:B------:R-:W-:-:S11]  /*0fd0*/  FSETP.NEU.FTZ.AND P0, PT, |R0|, +INF , PT ;  /* 0x7f8000000000780b */ /* 0x000fd60003f1d200 */
[----:B------:R-:W-:Y:S05]  /*0fe0*/  @!P1 BRA !P2, `(.L_x_14) ;  /* 0x00000004002c9947 */ /* 0x000fea0005000000 */
[----:B------:R-:W-:-:S04]  /*0ff0*/  LOP3.LUT P2, RZ, R9, 0x7fffffff, RZ, 0xc0, !PT ;  /* 0x7fffffff09ff7812 */ /* 0x000fc8000784c0ff */
[----:B------:R-:W-:-:S13]  /*1000*/  PLOP3.LUT P1, PT, P1, P2, PT, 0x2f, 0xf2 ;  /* 0x0000000000f2781c */ /* 0x000fda0000f24577 */
[----:B------:R-:W-:Y:S05]  /*1010*/  @P1 BRA `(.L_x_15) ;  /* 0x0000000400181947 */ /* 0x000fea0003800000 */
[----:B------:R-:W-:-:S04]  /*1020*/  LOP3.LUT P1, RZ, R7, 0x7fffffff, RZ, 0xc0, !PT ;  /* 0x7fffffff07ff7812 */ /* 0x000fc8000782c0ff */
[----:B------:R-:W-:-:S13]  /*1030*/  PLOP3.LUT P0, PT, P0, P1, PT, 0x2f, 0xf2 ;  /* 0x0000000000f2781c */ /* 0x000fda0000702577 */
[----:B------:R-:W-:Y:S05]  /*1040*/  @P0 BRA `(.L_x_16) ;  /* 0x0000000400000947 */ /* 0x000fea0003800000 */
[----:B------:R-:W-:Y:S02]  /*1050*/  ISETP.GE.AND P0, PT, R11, RZ, PT ;  /* 0x000000ff0b00720c */ /* 0x000fe40003f06270 */
[----:B------:R-:W-:-:S11]  /*1060*/  ISETP.GE.AND P1, PT, R12, RZ, PT ;  /* 0x000000ff0c00720c */ /* 0x000fd60003f26270 */
[----:B------:R-:W-:Y:S02]  /*1070*/  @P0 IMAD.MOV.U32 R10, RZ, RZ, RZ ;  /* 0x000000ffff0a0224 */ /* 0x000fe400078e00ff */
[----:B------:R-:W-:Y:S01]  /*1080*/  @!P0 FFMA R9, R0, 1.84467440737095516160e+19, RZ ;  /* 0x5f80000000098823 */ /* 0x000fe200000000ff */
[----:B------:R-:W-:Y:S02]  /*1090*/  @!P0 IMAD.MOV.U32 R10, RZ, RZ, -0x40 ;  /* 0xffffffc0ff0a8424 */ /* 0x000fe400078e00ff */
[----:B------:R-:W-:Y:S02]  /*10a0*/  @!P1 FFMA R7, R3, 1.84467440737095516160e+19, RZ ;  /* 0x5f80000003079823 */ /* 0x000fe400000000ff */
[----:B------:R-:W-:-:S07]  /*10b0*/  @!P1 VIADD R10, R10, 0x40 ;  /* 0x000000400a0a9836 */ /* 0x000fce0000000000 */
.L_x_12:
[----:B------:R-:W-:Y:S01]  /*10c0*/  LEA R0, R8, 0xc0800000, 0x17 ;  /* 0xc080000008007811 */ /* 0x000fe200078eb8ff */
[----:B------:R-:W-:Y:S01]  /*10d0*/  BSSY.RECONVERGENT B2, `(.L_x_17) ;  /* 0x0000036000027945 */ /* 0x000fe20003800200 */
[----:B------:R-:W-:-:S03]  /*10e0*/  IADD3 R6, PT, PT, R6, -0x7f, RZ ;  /* 0xffffff8106067810 */ /* 0x000fc60007ffe0ff */
[----:B------:R-:W-:Y:S02]  /*10f0*/  IMAD.IADD R7, R7, 0x1, -R0 ;  /* 0x0000000107077824 */ /* 0x000fe400078e0a00 */
[C---:B------:R-:W-:Y:S02]  /*1100*/  IMAD R0, R6.reuse, -0x800000, R9 ;  /* 0xff80000006007824 */ /* 0x040fe400078e0209 */
[----:B------:R0:W1:Y:S01]  /*1110*/  MUFU.RCP R3, R7 ;  /* 0x0000000700037308 */ /* 0x0000620000001000 */
[----:B------:R-:W-:Y:S01]  /*1120*/  FADD.FTZ R11, -R7, -RZ ;  /* 0x800000ff070b7221 */ /* 0x000fe20000010100 */
[----:B0-----:R-:W-:-:S05]  /*1130*/  IADD3 R7, PT, PT, R6, 0x7f, -R8 ;  /* 0x0000007f06077810 */ /* 0x001fca0007ffe808 */
[----:B------:R-:W-:Y:S02]  /*1140*/  IMAD.IADD R7, R7, 0x1, R10 ;  /* 0x0000000107077824 */ /* 0x000fe400078e020a */
[----:B-1----:R-:W-:-:S04]  /*1150*/  FFMA R12, R3, R11, 1 ;  /* 0x3f800000030c7423 */ /* 0x002fc8000000000b */
[----:B------:R-:W-:-:S04]  /*1160*/  FFMA R14, R3, R12, R3 ;  /* 0x0000000c030e7223 */ /* 0x000fc80000000003 */
[----:B------:R-:W-:-:S04]  /*1170*/  FFMA R3, R0, R14, RZ ;  /* 0x0000000e00037223 */ /* 0x000fc800000000ff */
[----:B------:R-:W-:-:S04]  /*1180*/  FFMA R12, R11, R3, R0 ;  /* 0x000000030b0c7223 */ /* 0x000fc80000000000 */
[----:B------:R-:W-:-:S04]  /*1190*/  FFMA R9, R14, R12, R3 ;  /* 0x0000000c0e097223 */ /* 0x000fc80000000003 */
[----:B------:R-:W-:-:S04]  /*11a0*/  FFMA R12, R11, R9, R0 ;  /* 0x000000090b0c7223 */ /* 0x000fc80000000000 */
[----:B------:R-:W-:-:S05]  /*11b0*/  FFMA R0, R14, R12, R9 ;  /* 0x0000000c0e007223 */ /* 0x000fca0000000009 */
[----:B------:R-:W-:-:S04]  /*11c0*/  SHF.R.U32.HI R3, RZ, 0x17, R0 ;  /* 0x00000017ff037819 */ /* 0x000fc80000011600 */
[----:B------:R-:W-:-:S05]  /*11d0*/  LOP3.LUT R3, R3, 0xff, RZ, 0xc0, !PT ;  /* 0x000000ff03037812 */ /* 0x000fca00078ec0ff */
[----:B------:R-:W-:-:S04]  /*11e0*/  IMAD.IADD R10, R3, 0x1, R7 ;  /* 0x00000001030a7824 */ /* 0x000fc800078e0207 */
[----:B------:R-:W-:-:S05]  /*11f0*/  VIADD R3, R10, 0xffffffff ;  /* 0xffffffff0a037836 */ /* 0x000fca0000000000 */
[----:B------:R-:W-:-:S13]  /*1200*/  ISETP.GE.U32.AND P0, PT, R3, 0xfe, PT ;  /* 0x000000fe0300780c */ /* 0x000fda0003f06070 */
[----:B------:R-:W-:Y:S05]  /*1210*/  @!P0 BRA `(.L_x_18) ;  /* 0x0000000000808947 */ /* 0x000fea0003800000 */
[----:B------:R-:W-:-:S13]  /*1220*/  ISETP.GT.AND P0, PT, R10, 0xfe, PT ;  /* 0x000000fe0a00780c */ /* 0x000fda0003f04270 */
[----:B------:R-:W-:Y:S05]  /*1230*/  @P0 BRA `(.L_x_19) ;  /* 0x00000000006c0947 */ /* 0x000fea0003800000 */
[----:B------:R-:W-:-:S13]  /*1240*/  ISETP.GE.AND P0, PT, R10, 0x1, PT ;  /* 0x000000010a00780c */ /* 0x000fda0003f06270 */
[----:B------:R-:W-:Y:S05]  /*1250*/  @P0 BRA `(.L_x_20) ;  /* 0x0000000000740947 */ /* 0x000fea0003800000 */
[----:B------:R-:W-:Y:S02]  /*1260*/  ISETP.GE.AND P0, PT, R10, -0x18, PT ;  /* 0xffffffe80a00780c */ /* 0x000fe40003f06270 */
[----:B------:R-:W-:-:S11]  /*1270*/  LOP3.LUT R0, R0, 0x80000000, RZ, 0xc0, !PT ;  /* 0x8000000000007812 */ /* 0x000fd600078ec0ff */
[----:B------:R-:W-:Y:S05]  /*1280*/  @!P0 BRA `(.L_x_20) ;  /* 0x0000000000688947 */ /* 0x000fea0003800000 */
[-CC-:B------:R-:W-:Y:S01]  /*1290*/  FFMA.RZ R3, R14, R12.reuse, R9.reuse ;  /* 0x0000000c0e037223 */ /* 0x180fe2000000c009 */
[----:B------:R-:W-:Y:S02]  /*12a0*/  VIADD R8, R10, 0x20 ;  /* 0x000000200a087836 */ /* 0x000fe40000000000 */
[-CC-:B------:R-:W-:Y:S01]  /*12b0*/  FFMA.RM R6, R14, R12.reuse, R9.reuse ;  /* 0x0000000c0e067223 */ /* 0x180fe20000004009 */
[----:B------:R-:W-:Y:S02]  /*12c0*/  ISETP.NE.AND P2, PT, R10, RZ, PT ;  /* 0x000000ff0a00720c */ /* 0x000fe40003f45270 */
[----:B------:R-:W-:Y:S01]  /*12d0*/  LOP3.LUT R7, R3, 0x7fffff, RZ, 0xc0, !PT ;  /* 0x007fffff03077812 */ /* 0x000fe200078ec0ff */
[----:B------:R-:W-:Y:S01]  /*12e0*/  FFMA.RP R3, R14, R12, R9 ;  /* 0x0000000c0e037223 */ /* 0x000fe20000008009 */
[----:B------:R-:W-:Y:S02]  /*12f0*/  ISETP.NE.AND P1, PT, R10, RZ, PT ;  /* 0x000000ff0a00720c */ /* 0x000fe40003f25270 */
[----:B------:R-:W-:-:S02]  /*1300*/  LOP3.LUT R7, R7, 0x800000, RZ, 0xfc, !PT ;  /* 0x0080000007077812 */ /* 0x000fc400078efcff */
[----:B------:R-:W-:Y:S02]  /*1310*/  IADD3 R9, PT, PT, -R10, RZ, RZ ;  /* 0x000000ff0a097210 */ /* 0x000fe40007ffe1ff */
[----:B------:R-:W-:Y:S02]  /*1320*/  SHF.L.U32 R8, R7, R8, RZ ;  /* 0x0000000807087219 */ /* 0x000fe400000006ff */
[----:B------:R-:W-:Y:S02]  /*1330*/  FSETP.NEU.FTZ.AND P0, PT, R3, R6, PT ;  /* 0x000000060300720b */ /* 0x000fe40003f1d000 */
[----:B------:R-:W-:Y:S02]  /*1340*/  SEL R6, R9, RZ, P2 ;  /* 0x000000ff09067207 */ /* 0x000fe40001000000 */
[----:B------:R-:W-:Y:S02]  /*1350*/  ISETP.NE.AND P1, PT, R8, RZ, P1 ;  /* 0x000000ff0800720c */ /* 0x000fe40000f25270 */
[----:B------:R-:W-:-:S02]  /*1360*/  SHF.R.U32.HI R6, RZ, R6, R7 ;  /* 0x00000006ff067219 */ /* 0x000fc40000011607 */
[----:B------:R-:W-:Y:S02]  /*1370*/  PLOP3.LUT P0, PT, P0, P1, PT, 0xf8, 0x8f ;  /* 0x00000000008f781c */ /* 0x000fe40000703f70 */
[----:B------:R-:W-:Y:S02]  /*1380*/  SHF.R.U32.HI R8, RZ, 0x1, R6 ;  /* 0x00000001ff087819 */ /* 0x000fe40000011606 */
[----:B------:R-:W-:-:S04]  /*1390*/  SEL R3, RZ, 0x1, !P0 ;  /* 0x00000001ff037807 */ /* 0x000fc80004000000 */
[----:B------:R-:W-:-:S04]  /*13a0*/  LOP3.LUT R3, R3, 0x1, R8, 0xf8, !PT ;  /* 0x0000000103037812 */ /* 0x000fc800078ef808 */
[----:B------:R-:W-:-:S05]  /*13b0*/  LOP3.LUT R3, R3, R6, RZ, 0xc0, !PT ;  /* 0x0000000603037212 */ /* 0x000fca00078ec0ff */
[----:B------:R-:W-:-:S05]  /*13c0*/  IMAD.IADD R3, R8, 0x1, R3 ;  /* 0x0000000108037824 */ /* 0x000fca00078e0203 */
[----:B------:R-:W-:Y:S01]  /*13d0*/  LOP3.LUT R0, R3, R0, RZ, 0xfc, !PT ;  /* 0x0000000003007212 */ /* 0x000fe200078efcff */
[----:B------:R-:W-:Y:S06]  /*13e0*/  BRA `(.L_x_20) ;  /* 0x0000000000107947 */ /* 0x000fec0003800000 */
.L_x_19:
[----:B------:R-:W-:-:S04]  /*13f0*/  LOP3.LUT R0, R0, 0x80000000, RZ, 0xc0, !PT ;  /* 0x8000000000007812 */ /* 0x000fc800078ec0ff */
[----:B------:R-:W-:Y:S01]  /*1400*/  LOP3.LUT R0, R0, 0x7f800000, RZ, 0xfc, !PT ;  /* 0x7f80000000007812 */ /* 0x000fe200078efcff */
[----:B------:R-:W-:Y:S06]  /*1410*/  BRA `(.L_x_20) ;  /* 0x0000000000047947 */ /* 0x000fec0003800000 */
.L_x_18:
[----:B------:R-:W-:-:S07]  /*1420*/  IMAD R0, R7, 0x800000, R0 ;  /* 0x0080000007007824 */ /* 0x000fce00078e0200 */
.L_x_20:
[----:B------:R-:W-:Y:S05]  /*1430*/  BSYNC.RECONVERGENT B2 ;  /* 0x0000000000027941 */ /* 0x000fea0003800200 */
.L_x_17:
[----:B------:R-:W-:Y:S05]  /*1440*/  BRA `(.L_x_21) ;  /* 0x0000000000207947 */ /* 0x000fea0003800000 */
.L_x_16:
[----:B------:R-:W-:-:S04]  /*1450*/  LOP3.LUT R0, R7, 0x80000000, R9, 0x48, !PT ;  /* 0x8000000007007812 */ /* 0x000fc800078e4809 */
[----:B------:R-:W-:Y:S01]  /*1460*/  LOP3.LUT R0, R0, 0x7f800000, RZ, 0xfc, !PT ;  /* 0x7f80000000007812 */ /* 0x000fe200078efcff */
[----:B------:R-:W-:Y:S06]  /*1470*/  BRA `(.L_x_21) ;  /* 0x0000000000147947 */ /* 0x000fec0003800000 */
.L_x_15:
[----:B------:R-:W-:Y:S01]  /*1480*/  LOP3.LUT R0, R7, 0x80000000, R9, 0x48, !PT ;  /* 0x8000000007007812 */ /* 0x000fe200078e4809 */
[----:B------:R-:W-:Y:S06]  /*1490*/  BRA `(.L_x_21) ;  /* 0x00000000000c7947 */ /* 0x000fec0003800000 */
.L_x_14:
[----:B------:R-:W0:Y:S01]  /*14a0*/  MUFU.RSQ R0, -QNAN ;  /* 0xffc0000000007908 */ /* 0x000e220000001400 */
[----:B------:R-:W-:Y:S05]  /*14b0*/  BRA `(.L_x_21) ;  /* 0x0000000000047947 */ /* 0x000fea0003800000 */
.L_x_13:
[----:B------:R-:W-:-:S07]  /*14c0*/  FADD.FTZ R0, R0, R3 ;  /* 0x0000000300007221 */ /* 0x000fce0000010000 */
.L_x_21:
[----:B------:R-:W-:Y:S05]  /*14d0*/  BSYNC.RECONVERGENT B1 ;  /* 0x0000000000017941 */ /* 0x000fea0003800200 */
.L_x_11:
[----:B------:R-:W-:-:S04]  /*14e0*/  IMAD.MOV.U32 R3, RZ, RZ, 0x0 ;  /* 0x00000000ff037424 */ /* 0x000fc800078e00ff */
[----:B0-----:R-:W-:Y:S05]  /*14f0*/  RET.REL.NODEC R2 `(_Z7softmaxPPPfS1_) ;  /* 0xffffffe802c07950 */ /* 0x001fea0003c3ffff */
.L_x_22:
[----:B------:R-:W-:-:S00]  /*1500*/  BRA `(.L_x_22) ;  /* 0xfffffffc00fc7947 */ /* 0x000fc0000383ffff */
[----:B------:R-:W-:-:S00]  /*1510*/  NOP ;  /* 0x0000000000007918 */ /* 0x000fc00000000000 */
        /* <DEDUP_REMOVED lines=14> */
.L_x_58:


//--------------------- .text._Z4ReLUPPPfS1_      --------------------------
	.section	.text._Z4ReLUPPPfS1_,"ax",@progbits
	.align	128
        .global         _Z4ReLUPPPfS1_
        .type           _Z4ReLUPPPfS1_,@function
        .size           _Z4ReLUPPPfS1_,(.L_x_62 - _Z4ReLUPPPfS1_)
        .other          _Z4ReLUPPPfS1_,@"STO_CUDA_ENTRY STV_DEFAULT"
_Z4ReLUPPPfS1_:
.text._Z4ReLUPPPfS1_:
        /* <DEDUP_REMOVED lines=14> */
[----:B---3--:R-:W-:Y:S01]  /*00e0*/  IMAD.WIDE.U32 R8, R11, 0x4, R8 ;  /* 0x000000040b087825 */ /* 0x008fe200078e0008 */
[----:B--2---:R-:W-:-:S05]  /*00f0*/  FMNMX R11, RZ, R4, !PT ;  /* 0x00000004ff0b7209 */ /* 0x004fca0007800000 */
[----:B------:R-:W-:Y:S01]  /*0100*/  STG.E desc[UR4][R8.64], R11 ;  /* 0x0000000b08007986 */ /* 0x000fe2000c101904 */
[----:B------:R-:W-:Y:S05]  /*0110*/  EXIT ;  /* 0x000000000000794d */ /* 0x000fea0003800000 */
.L_x_23:
        /* <DEDUP_REMOVED lines=14> */
.L_x_62:


//--------------------- .text._Z9padMatrixPPPfS1_i --------------------------
	.section	.text._Z9padMatrixPPPfS1_i,"ax",@progbits
	.align	128
        .global         _Z9padMatrixPPPfS1_i
        .type           _Z9padMatrixPPPfS1_i,@function
        .size           _Z9padMatrixPPPfS1_i,(.L_x_63 - _Z9padMatrixPPPfS1_i)
        .other          _Z9padMatrixPPPfS1_i,@"STO_CUDA_ENTRY STV_DEFAULT"
_Z9padMatrixPPPfS1_i:
.text._Z9padMatrixPPPfS1_i:
[----:B------:R-:W-:Y:S01]  /*0000*/  LDC R1, c[0x0][0x37c] ;  /* 0x0000df00ff017b82 */ /* 0x000fe20000000800 */
[----:B------:R-:W0:Y:S07]  /*0010*/  S2R R0, SR_TID.Z ;  /* 0x0000000000007919 */ /* 0x000e2e0000002300 */
[----:B------:R-:W1:Y:S01]  /*0020*/  LDC R9, c[0x0][0x360] ;  /* 0x0000d800ff097b82 */ /* 0x000e620000000800 */
[----:B------:R-:W2:Y:S01]  /*0030*/  LDCU.64 UR4, c[0x0][0x358] ;  /* 0x00006b00ff0477ac */ /* 0x000ea20008000a00 */
[----:B------:R-:W3:Y:S06]  /*0040*/  LDCU UR7, c[0x0][0x390] ;  /* 0x00007200ff0777ac */ /* 0x000eec0008000800 */
[----:B------:R-:W4:Y:S08]  /*0050*/  LDC R11, c[0x0][0x364] ;  /* 0x0000d900ff0b7b82 */ /* 0x000f300000000800 */
[----:B------:R-:W0:Y:S08]  /*0060*/  S2UR UR6, SR_CTAID.Z ;  /* 0x00000000000679c3 */ /* 0x000e300000002700 */
[----:B------:R-:W0:Y:S08]  /*0070*/  LDC R5, c[0x0][0x368] ;  /* 0x0000da00ff057b82 */ /* 0x000e300000000800 */
[----:B------:R-:W5:Y:S08]  /*0080*/  LDC.64 R2, c[0x0][0x380] ;  /* 0x0000e000ff027b82 */ /* 0x000f700000000a00 */
[----:B------:R-:W3:Y:S01]  /*0090*/  LDC.64 R6, c[0x0][0x388] ;  /* 0x0000e200ff067b82 */ /* 0x000ee20000000a00 */
[----:B0-----:R-:W-:-:S04]  /*00a0*/  IMAD R5, R5, UR6, R0 ;  /* 0x0000000605057c24 */ /* 0x001fc8000f8e0200 */
[----:B-----5:R-:W-:-:S06]  /*00b0*/  IMAD.WIDE.U32 R2, R5, 0x8, R2 ;  /* 0x0000000805027825 */ /* 0x020fcc00078e0002 */
[----:B--2---:R-:W2:Y:S01]  /*00c0*/  LDG.E.64 R2, desc[UR4][R2.64] ;  /* 0x0000000402027981 */ /* 0x004ea2000c1e1b00 */
[----:B------:R-:W1:Y:S01]  /*00d0*/  S2UR UR6, SR_CTAID.X ;  /* 0x00000000000679c3 */ /* 0x000e620000002500 */
[----:B---3--:R-:W-:Y:S01]  /*00e0*/  IMAD.WIDE.U32 R6, R5, 0x8, R6 ;  /* 0x0000000805067825 */ /* 0x008fe200078e0006 */
[----:B------:R-:W1:Y:S05]  /*00f0*/  S2R R0, SR_TID.X ;  /* 0x0000000000007919 */ /* 0x000e6a0000002100 */
[----:B------:R-:W3:Y:S01]  /*0100*/  LDG.E.64 R6, desc[UR4][R6.64] ;  /* 0x0000000406067981 */ /* 0x000ee2000c1e1b00 */
[----:B-1----:R-:W-:-:S04]  /*0110*/  IMAD R9, R9, UR6, R0 ;  /* 0x0000000609097c24 */ /* 0x002fc8000f8e0200 */
[----:B--2---:R-:W-:-:S06]  /*0120*/  IMAD.WIDE R4, R9, 0x8, R2 ;  /* 0x0000000809047825 */ /* 0x004fcc00078e0202 */
[----:B------:R-:W2:Y:S01]  /*0130*/  LDG.E.64 R4, desc[UR4][R4.64] ;  /* 0x0000000404047981 */ /* 0x000ea2000c1e1b00 */
[----:B------:R-:W4:Y:S01]  /*0140*/  S2R R0, SR_TID.Y ;  /* 0x0000000000007919 */ /* 0x000f220000002200 */
[----:B------:R-:W4:Y:S01]  /*0150*/  S2UR UR6, SR_CTAID.Y ;  /* 0x00000000000679c3 */ /* 0x000f220000002600 */
[----:B------:R-:W-:-:S05]  /*0160*/  IADD3 R9, PT, PT, R9, UR7, RZ ;  /* 0x0000000709097c10 */ /* 0x000fca000fffe0ff */
[----:B---3--:R-:W-:-:S06]  /*0170*/  IMAD.WIDE R8, R9, 0x8, R6 ;  /* 0x0000000809087825 */ /* 0x008fcc00078e0206 */
[----:B------:R-:W3:Y:S01]  /*0180*/  LDG.E.64 R8, desc[UR4][R8.64] ;  /* 0x0000000408087981 */ /* 0x000ee2000c1e1b00 */
[----:B----4-:R-:W-:-:S04]  /*0190*/  IMAD R11, R11, UR6, R0 ;  /* 0x000000060b0b7c24 */ /* 0x010fc8000f8e0200 */
[----:B--2---:R-:W-:-:S06]  /*01a0*/  IMAD.WIDE.U32 R2, R11, 0x4, R4 ;  /* 0x000000040b027825 */ /* 0x004fcc00078e0004 */
[----:B------:R-:W2:Y:S01]  /*01b0*/  LDG.E R3, desc[UR4][R2.64] ;  /* 0x0000000402037981 */ /* 0x000ea2000c1e1900 */
[----:B------:R-:W-:-:S05]  /*01c0*/  IADD3 R11, PT, PT, R11, UR7, RZ ;  /* 0x000000070b0b7c10 */ /* 0x000fca000fffe0ff */
[----:B---3--:R-:W-:-:S05]  /*01d0*/  IMAD.WIDE R4, R11, 0x4, R8 ;  /* 0x000000040b047825 */ /* 0x008fca00078e0208 */
[----:B--2---:R-:W-:Y:S01]  /*01e0*/  STG.E desc[UR4][R4.64], R3 ;  /* 0x0000000304007986 */ /* 0x004fe2000c101904 */
[----:B------:R-:W-:Y:S05]  /*01f0*/  EXIT ;  /* 0x000000000000794d */ /* 0x000fea0003800000 */
.L_x_24:
        /* <DEDUP_REMOVED lines=16> */
.L_x_63:


//--------------------- .text._Z4poolPPPfS1_iii   --------------------------
	.section	.text._Z4poolPPPfS1_iii,"ax",@progbits
	.align	128
        .global         _Z4poolPPPfS1_iii
        .type           _Z4poolPPPfS1_iii,@function
        .size           _Z4poolPPPfS1_iii,(.L_x_60 - _Z4poolPPPfS1_iii)
        .other          _Z4poolPPPfS1_iii,@"STO_CUDA_ENTRY STV_DEFAULT"
_Z4poolPPPfS1_iii:
.text._Z4poolPPPfS1_iii:
[----:B------:R-:W-:Y:S01]  /*0000*/  LDC R1, c[0x0][0x37c] ;  /* 0x0000df00ff017b82 */ /* 0x000fe20000000800 */
[----:B------:R-:W0:Y:S07]  /*0010*/  S2R R5, SR_TID.Z ;  /* 0x0000000000057919 */ /* 0x000e2e0000002300 */
[----:B------:R-:W1:Y:S01]  /*0020*/  LDC R3, c[0x0][0x360] ;  /* 0x0000d800ff037b82 */ /* 0x000e620000000800 */
[----:B------:R-:W2:Y:S01]  /*0030*/  LDCU UR5, c[0x0][0x394] ;  /* 0x00007280ff0577ac */ /* 0x000ea20008000800 */
[----:B------:R-:W3:Y:S06]  /*0040*/  LDCU.64 UR6, c[0x0][0x358] ;  /* 0x00006b00ff0677ac */ /* 0x000eec0008000a00 */
[----:B------:R-:W4:Y:S08]  /*0050*/  LDC R26, c[0x0][0x364] ;  /* 0x0000d900ff1a7b82 */ /* 0x000f300000000800 */
[----:B------:R-:W0:Y:S01]  /*0060*/  S2UR UR4, SR_CTAID.Z ;  /* 0x00000000000479c3 */ /* 0x000e220000002700 */
[----:B--2---:R-:W-:-:S07]  /*0070*/  ISETP.NE.AND P0, PT, RZ, UR5, PT ;  /* 0x00000005ff007c0c */ /* 0x004fce000bf05270 */
[----:B------:R-:W0:Y:S08]  /*0080*/  LDC R2, c[0x0][0x368] ;  /* 0x0000da00ff027b82 */ /* 0x000e300000000800 */
[----:B------:R-:W2:Y:S01]  /*0090*/  LDC.64 R12, c[0x0][0x380] ;  /* 0x0000e000ff0c7b82 */ /* 0x000ea20000000a00 */
[----:B------:R-:W1:Y:S07]  /*00a0*/  S2R R0, SR_TID.X ;  /* 0x0000000000007919 */ /* 0x000e6e0000002100 */
[----:B------:R-:W4:Y:S01]  /*00b0*/  @!P0 LDC R9, c[0x0][0x398] ;  /* 0x0000e600ff098b82 */ /* 0x000f220000000800 */
[----:B0-----:R-:W-:-:S04]  /*00c0*/  IMAD R2, R2, UR4, R5 ;  /* 0x0000000402027c24 */ /* 0x001fc8000f8e0205 */
[----:B--2---:R-:W-:-:S05]  /*00d0*/  IMAD.WIDE.U32 R12, R2, 0x8, R12 ;  /* 0x00000008020c7825 */ /* 0x004fca00078e000c */
[----:B---3--:R-:W2:Y:S01]  /*00e0*/  @!P0 LDG.E.64 R4, desc[UR6][R12.64] ;  /* 0x000000060c048981 */ /* 0x008ea2000c1e1b00 */
[----:B------:R-:W1:Y:S02]  /*00f0*/  S2UR UR4, SR_CTAID.X ;  /* 0x00000000000479c3 */ /* 0x000e640000002500 */
[----:B-1----:R-:W-:-:S04]  /*0100*/  IMAD R3, R3, UR4, R0 ;  /* 0x0000000403037c24 */ /* 0x002fc8000f8e0200 */
[----:B----4-:R-:W-:-:S04]  /*0110*/  @!P0 IMAD R7, R3, R9, RZ ;  /* 0x0000000903078224 */ /* 0x010fc800078e02ff */
[----:B--2---:R-:W-:-:S06]  /*0120*/  @!P0 IMAD.WIDE R4, R7, 0x8, R4 ;  /* 0x0000000807048825 */ /* 0x004fcc00078e0204 */
[----:B------:R-:W2:Y:S01]  /*0130*/  @!P0 LD.E.64 R4, desc[UR6][R4.64] ;  /* 0x0000000604048980 */ /* 0x000ea2000c101b00 */
[----:B------:R-:W0:Y:S01]  /*0140*/  S2UR UR4, SR_CTAID.Y ;  /* 0x00000000000479c3 */ /* 0x000e220000002600 */
[----:B------:R-:W-:Y:S01]  /*0150*/  IMAD.MOV.U32 R11, RZ, RZ, RZ ;  /* 0x000000ffff0b7224 */ /* 0x000fe200078e00ff */
[----:B------:R-:W0:Y:S02]  /*0160*/  S2R R7, SR_TID.Y ;  /* 0x0000000000077919 */ /* 0x000e240000002200 */
[----:B0-----:R-:W-:Y:S01]  /*0170*/  IMAD R26, R26, UR4, R7 ;  /* 0x000000041a1a7c24 */ /* 0x001fe2000f8e0207 */
[----:B------:R-:W0:Y:S03]  /*0180*/  LDCU UR4, c[0x0][0x390] ;  /* 0x00007200ff0477ac */ /* 0x000e260008000800 */
[----:B------:R-:W-:-:S04]  /*0190*/  @!P0 IMAD R9, R26, R9, RZ ;  /* 0x000000091a098224 */ /* 0x000fc800078e02ff */
[----:B--2---:R-:W-:-:S05]  /*01a0*/  @!P0 IMAD.WIDE R8, R9, 0x4, R4 ;  /* 0x0000000409088825 */ /* 0x004fca00078e0204 */
[----:B------:R1:W5:Y:S01]  /*01b0*/  @!P0 LD.E R11, desc[UR6][R8.64] ;  /* 0x00000006080b8980 */ /* 0x000362000c101900 */
[----:B0-----:R-:W-:-:S05]  /*01c0*/  IMAD.U32 R6, RZ, RZ, UR4 ;  /* 0x00000004ff067e24 */ /* 0x001fca000f8e00ff */
[----:B------:R-:W-:-:S13]  /*01d0*/  ISETP.GE.AND P1, PT, R6, 0x1, PT ;  /* 0x000000010600780c */ /* 0x000fda0003f26270 */
[----:B-1----:R-:W-:Y:S05]  /*01e0*/  @!P1 BRA `(.L_x_25) ;  /* 0x0000000c00a09947 */ /* 0x002fea0003800000 */
[----:B------:R-:W0:Y:S01]  /*01f0*/  LDCU UR4, c[0x0][0x398] ;  /* 0x00007300ff0477ac */ /* 0x000e220008000800 */
[----:B------:R-:W-:Y:S01]  /*0200*/  UISETP.NE.AND UP0, UPT, UR5, 0x1, UPT ;  /* 0x000000010500788c */ /* 0x000fe2000bf05270 */
[----:B0-----:R-:W-:-:S08]  /*0210*/  IMAD R4, R26, UR4, RZ ;  /* 0x000000041a047c24 */ /* 0x001fd0000f8e02ff */
[----:B------:R-:W-:Y:S05]  /*0220*/  BRA.U !UP0, `(.L_x_26) ;  /* 0x0000000508b87547 */ /* 0x000fea000b800000 */
[----:B------:R-:W-:Y:S05]  /*0230*/  @P0 BRA `(.L_x_25) ;  /* 0x0000000c008c0947 */ /* 0x000fea0003800000 */
[C---:B------:R-:W-:Y:S01]  /*0240*/  LOP3.LUT R7, R6.reuse, 0x7, RZ, 0xc0, !PT ;  /* 0x0000000706077812 */ /* 0x040fe200078ec0ff */
[----:B------:R-:W-:Y:S01]  /*0250*/  UMOV UR4, URZ ;  /* 0x000000ff00047c82 */ /* 0x000fe20008000000 */
[C---:B------:R-:W-:Y:S02]  /*0260*/  LOP3.LUT R5, R6.reuse, 0xf, RZ, 0xc0, !PT ;  /* 0x0000000f06057812 */ /* 0x040fe400078ec0ff */
[----:B------:R-:W-:Y:S01]  /*0270*/  LOP3.LUT R9, R6, 0x3, RZ, 0xc0, !PT ;  /* 0x0000000306097812 */ /* 0x000fe200078ec0ff */
[----:B------:R-:W-:Y:S02]  /*0280*/  VIADD R8, R7, 0xffffffff ;  /* 0xffffffff07087836 */ /* 0x000fe40000000000 */
[----:B------:R-:W-:-:S03]  /*0290*/  VIADD R0, R5, 0xffffffff ;  /* 0xffffffff05007836 */ /* 0x000fc60000000000 */
[----:B------:R-:W-:Y:S02]  /*02a0*/  ISETP.GE.U32.AND P1, PT, R8, 0x3, PT ;  /* 0x000000030800780c */ /* 0x000fe40003f26070 */
[----:B------:R-:W-:Y:S02]  /*02b0*/  LOP3.LUT R8, R6, 0x7ffffff0, RZ, 0xc0, !PT ;  /* 0x7ffffff006087812 */ /* 0x000fe400078ec0ff */
[----:B------:R-:W-:Y:S02]  /*02c0*/  ISETP.GE.U32.AND P0, PT, R0, 0x7, PT ;  /* 0x000000070000780c */ /* 0x000fe40003f06070 */
[----:B------:R-:W-:-:S11]  /*02d0*/  IADD3 R10, PT, PT, -R8, RZ, RZ ;  /* 0x000000ff080a7210 */ /* 0x000fd60007ffe1ff */
.L_x_32:
[----:B------:R-:W0:Y:S01]  /*02e0*/  LDC R6, c[0x0][0x390] ;  /* 0x0000e400ff067b82 */ /* 0x000e220000000800 */
[----:B------:R-:W-:-:S07]  /*02f0*/  IMAD.MOV.U32 R19, RZ, RZ, RZ ;  /* 0x000000ffff137224 */ /* 0x000fce00078e00ff */
[----:B------:R-:W1:Y:S01]  /*0300*/  LDC R0, c[0x0][0x398] ;  /* 0x0000e600ff007b82 */ /* 0x000e620000000800 */
[----:B0-----:R-:W-:Y:S01]  /*0310*/  ISETP.GE.U32.AND P2, PT, R6, 0x10, PT ;  /* 0x000000100600780c */ /* 0x001fe20003f46070 */
[----:B-1----:R-:W-:-:S12]  /*0320*/  IMAD R0, R3, R0, UR4 ;  /* 0x0000000403007e24 */ /* 0x002fd8000f8e0200 */
[----:B------:R-:W-:Y:S05]  /*0330*/  @!P2 BRA `(.L_x_27) ;  /* 0x000000000094a947 */ /* 0x000fea0003800000 */
[----:B------:R-:W2:Y:S02]  /*0340*/  LDG.E.64 R14, desc[UR6][R12.64] ;  /* 0x000000060c0e7981 */ /* 0x000ea4000c1e1b00 */
[----:B--2---:R-:W-:-:S05]  /*0350*/  IMAD.WIDE R16, R0, 0x8, R14 ;  /* 0x0000000800107825 */ /* 0x004fca00078e020e */
[----:B------:R-:W2:Y:S01]  /*0360*/  LD.E.64 R14, desc[UR6][R16.64] ;  /* 0x00000006100e7980 */ /* 0x000ea2000c101b00 */
[----:B------:R-:W-:Y:S02]  /*0370*/  IMAD.MOV.U32 R19, RZ, RZ, R4 ;  /* 0x000000ffff137224 */ /* 0x000fe400078e0004 */
[----:B------:R-:W-:Y:S01]  /*0380*/  IMAD.MOV.U32 R18, RZ, RZ, R10 ;  /* 0x000000ffff127224 */ /* 0x000fe200078e000a */
[----:B--2---:R-:W-:-:S05]  /*0390*/  IADD3 R14, P2, PT, R14, 0x20, RZ ;  /* 0x000000200e0e7810 */ /* 0x004fca0007f5e0ff */
[----:B------:R-:W-:-:S08]  /*03a0*/  IMAD.X R15, RZ, RZ, R15, P2 ;  /* 0x000000ffff0f7224 */ /* 0x000fd000010e060f */
.L_x_28:
[----:B------:R-:W-:-:S05]  /*03b0*/  IMAD.WIDE R16, R19, 0x4, R14 ;  /* 0x0000000413107825 */ /* 0x000fca00078e020e */
[----:B------:R-:W2:Y:S04]  /*03c0*/  LD.E R20, desc[UR6][R16.64+-0x20] ;  /* 0xffffe00610147980 */ /* 0x000ea8000c101900 */
[----:B------:R-:W2:Y:S04]  /*03d0*/  LD.E R21, desc[UR6][R16.64+-0x1c] ;  /* 0xffffe40610157980 */ /* 0x000ea8000c101900 */
[----:B------:R-:W3:Y:S04]  /*03e0*/  LD.E R23, desc[UR6][R16.64+-0x18] ;  /* 0xffffe80610177980 */ /* 0x000ee8000c101900 */
[----:B------:R-:W3:Y:S04]  /*03f0*/  LD.E R22, desc[UR6][R16.64+-0x14] ;  /* 0xffffec0610167980 */ /* 0x000ee8000c101900 */
[----:B------:R-:W4:Y:S04]  /*0400*/  LD.E R24, desc[UR6][R16.64+-0xc] ;  /* 0xfffff40610187980 */ /* 0x000f28000c101900 */
[----:B------:R-:W4:Y:S04]  /*0410*/  LD.E R28, desc[UR6][R16.64+-0x8] ;  /* 0xfffff806101c7980 */ /* 0x000f28000c101900 */
[----:B------:R-:W4:Y:S01]  /*0420*/  LD.E R25, desc[UR6][R16.64+0x1c] ;  /* 0x00001c0610197980 */ /* 0x000f22000c101900 */
[----:B--2--5:R-:W-:-:S03]  /*0430*/  FMNMX3 R20, R11, R20, R21, !PT ;  /* 0x000000140b147276 */ /* 0x024fc60007800015 */
[----:B------:R-:W4:Y:S04]  /*0440*/  LD.E R21, desc[UR6][R16.64+-0x10] ;  /* 0xfffff00610157980 */ /* 0x000f28000c101900 */
[----:B------:R-:W2:Y:S01]  /*0450*/  LD.E R11, desc[UR6][R16.64] ;  /* 0x00000006100b7980 */ /* 0x000ea2000c101900 */
[----:B---3--:R-:W-:-:S03]  /*0460*/  FMNMX3 R22, R20, R23, R22, !PT ;  /* 0x0000001714167276 */ /* 0x008fc60007800016 */
[----:B------:R-:W3:Y:S04]  /*0470*/  LD.E R23, desc[UR6][R16.64+-0x4] ;  /* 0xfffffc0610177980 */ /* 0x000ee8000c101900 */
[----:B------:R-:W2:Y:S01]  /*0480*/  LD.E R20, desc[UR6][R16.64+0x4] ;  /* 0x0000040610147980 */ /* 0x000ea2000c101900 */
[----:B----4-:R-:W-:-:S03]  /*0490*/  FMNMX3 R21, R22, R21, R24, !PT ;  /* 0x0000001516157276 */ /* 0x010fc60007800018 */
[----:B------:R-:W4:Y:S04]  /*04a0*/  LD.E R22, desc[UR6][R16.64+0x8] ;  /* 0x0000080610167980 */ /* 0x000f28000c101900 */
[----:B------:R-:W4:Y:S01]  /*04b0*/  LD.E R24, desc[UR6][R16.64+0x18] ;  /* 0x0000180610187980 */ /* 0x000f22000c101900 */
[----:B---3--:R-:W-:-:S03]  /*04c0*/  FMNMX3 R21, R21, R28, R23, !PT ;  /* 0x0000001c15157276 */ /* 0x008fc60007800017 */
[----:B------:R-:W4:Y:S01]  /*04d0*/  LD.E R23, desc[UR6][R16.64+0xc] ;  /* 0x00000c0610177980 */ /* 0x000f22000c101900 */
[----:B--2---:R-:W-:-:S03]  /*04e0*/  FMNMX3 R11, R21, R11, R20, !PT ;  /* 0x0000000b150b7276 */ /* 0x004fc60007800014 */
[----:B------:R-:W2:Y:S04]  /*04f0*/  LD.E R20, desc[UR6][R16.64+0x10] ;  /* 0x0000100610147980 */ /* 0x000ea8000c101900 */
[----:B------:R-:W2:Y:S01]  /*0500*/  LD.E R21, desc[UR6][R16.64+0x14] ;  /* 0x0000140610157980 */ /* 0x000ea2000c101900 */
[----:B------:R-:W-:-:S04]  /*0510*/  IADD3 R18, PT, PT, R18, 0x10, RZ ;  /* 0x0000001012127810 */ /* 0x000fc80007ffe0ff */
[----:B------:R-:W-:Y:S01]  /*0520*/  ISETP.NE.AND P2, PT, R18, RZ, PT ;  /* 0x000000ff1200720c */ /* 0x000fe20003f45270 */
[----:B------:R-:W-:Y:S01]  /*0530*/  VIADD R19, R19, 0x10 ;  /* 0x0000001013137836 */ /* 0x000fe20000000000 */
[----:B----4-:R-:W-:-:S04]  /*0540*/  FMNMX3 R11, R11, R22, R23, !PT ;  /* 0x000000160b0b7276 */ /* 0x010fc80007800017 */
[----:B--2---:R-:W-:-:S04]  /*0550*/  FMNMX3 R11, R11, R20, R21, !PT ;  /* 0x000000140b0b7276 */ /* 0x004fc80007800015 */
[----:B------:R-:W-:-:S03]  /*0560*/  FMNMX3 R11, R11, R24, R25, !PT ;  /* 0x000000180b0b7276 */ /* 0x000fc60007800019 */
[----:B------:R-:W-:Y:S05]  /*0570*/  @P2 BRA `(.L_x_28) ;  /* 0xfffffffc008c2947 */ /* 0x000fea000383ffff */
[----:B------:R-:W-:-:S07]  /*0580*/  IMAD.MOV.U32 R19, RZ, RZ, R8 ;  /* 0x000000ffff137224 */ /* 0x000fce00078e0008 */
.L_x_27:
[----:B------:R-:W-:-:S13]  /*0590*/  ISETP.NE.AND P2, PT, R5, RZ, PT ;  /* 0x000000ff0500720c */ /* 0x000fda0003f45270 */
[----:B------:R-:W-:Y:S05]  /*05a0*/  @!P2 BRA `(.L_x_29) ;  /* 0x0000000000c8a947 */ /* 0x000fea0003800000 */
[----:B------:R-:W-:Y:S01]  /*05b0*/  ISETP.NE.AND P2, PT, R7, RZ, PT ;  /* 0x000000ff0700720c */ /* 0x000fe20003f45270 */
[----:B------:R-:W-:-:S12]  /*05c0*/  @!P0 BRA `(.L_x_30) ;  /* 0x0000000000488947 */ /* 0x000fd80003800000 */
[----:B------:R-:W2:Y:S02]  /*05d0*/  LDG.E.64 R16, desc[UR6][R12.64] ;  /* 0x000000060c107981 */ /* 0x000ea4000c1e1b00 */
[----:B--2---:R-:W-:-:S05]  /*05e0*/  IMAD.WIDE R16, R0, 0x8, R16 ;  /* 0x0000000800107825 */ /* 0x004fca00078e0210 */
[----:B------:R-:W2:Y:S01]  /*05f0*/  LD.E.64 R14, desc[UR6][R16.64] ;  /* 0x00000006100e7980 */ /* 0x000ea2000c101b00 */
[----:B------:R-:W-:-:S04]  /*0600*/  IMAD.IADD R21, R4, 0x1, R19 ;  /* 0x0000000104157824 */ /* 0x000fc800078e0213 */
[----:B--2---:R-:W-:-:S05]  /*0610*/  IMAD.WIDE R14, R21, 0x4, R14 ;  /* 0x00000004150e7825 */ /* 0x004fca00078e020e */
[----:B------:R-:W2:Y:S04]  /*0620*/  LD.E R18, desc[UR6][R14.64] ;  /* 0x000000060e127980 */ /* 0x000ea8000c101900 */
[----:B------:R-:W2:Y:S04]  /*0630*/  LD.E R20, desc[UR6][R14.64+0x4] ;  /* 0x000004060e147980 */ /* 0x000ea8000c101900 */
[----:B------:R-:W3:Y:S04]  /*0640*/  LD.E R21, desc[UR6][R14.64+0x8] ;  /* 0x000008060e157980 */ /* 0x000ee8000c101900 */
[----:B------:R-:W3:Y:S04]  /*0650*/  LD.E R22, desc[UR6][R14.64+0xc] ;  /* 0x00000c060e167980 */ /* 0x000ee8000c101900 */
[----:B------:R-:W4:Y:S04]  /*0660*/  LD.E R23, desc[UR6][R14.64+0x10] ;  /* 0x000010060e177980 */ /* 0x000f28000c101900 */
[----:B------:R-:W4:Y:S04]  /*0670*/  LD.E R24, desc[UR6][R14.64+0x14] ;  /* 0x000014060e187980 */ /* 0x000f28000c101900 */
[----:B------:R-:W4:Y:S04]  /*0680*/  LD.E R25, desc[UR6][R14.64+0x18] ;  /* 0x000018060e197980 */ /* 0x000f28000c101900 */
[----:B------:R-:W4:Y:S01]  /*0690*/  LD.E R27, desc[UR6][R14.64+0x1c] ;  /* 0x00001c060e1b7980 */ /* 0x000f22000c101900 */
[----:B------:R-:W-:-:S02]  /*06a0*/  IADD3 R19, PT, PT, R19, 0x8, RZ ;  /* 0x0000000813137810 */ /* 0x000fc40007ffe0ff */
[----:B--2--5:R-:W-:-:S04]  /*06b0*/  FMNMX3 R18, R11, R18, R20, !PT ;  /* 0x000000120b127276 */ /* 0x024fc80007800014 */
[----:B---3--:R-:W-:-:S04]  /*06c0*/  FMNMX3 R18, R18, R21, R22, !PT ;  /* 0x0000001512127276 */ /* 0x008fc80007800016 */
[----:B----4-:R-:W-:-:S04]  /*06d0*/  FMNMX3 R18, R18, R23, R24, !PT ;  /* 0x0000001712127276 */ /* 0x010fc80007800018 */
[----:B------:R-:W-:-:S07]  /*06e0*/  FMNMX3 R11, R18, R25, R27, !PT ;  /* 0x00000019120b7276 */ /* 0x000fce000780001b */
.L_x_30:
[----:B------:R-:W-:Y:S05]  /*06f0*/  @!P2 BRA `(.L_x_29) ;  /* 0x000000000074a947 */ /* 0x000fea0003800000 */
[----:B------:R-:W-:Y:S01]  /*0700*/  ISETP.NE.AND P2, PT, R9, RZ, PT ;  /* 0x000000ff0900720c */ /* 0x000fe20003f45270 */
[----:B------:R-:W-:-:S12]  /*0710*/  @!P1 BRA `(.L_x_31) ;  /* 0x0000000000309947 */ /* 0x000fd80003800000 */
[----:B------:R-:W2:Y:S02]  /*0720*/  LDG.E.64 R14, desc[UR6][R12.64] ;  /* 0x000000060c0e7981 */ /* 0x000ea4000c1e1b00 */
[----:B--2---:R-:W-:-:S06]  /*0730*/  IMAD.WIDE R14, R0, 0x8, R14 ;  /* 0x00000008000e7825 */ /* 0x004fcc00078e020e */
[----:B------:R-:W2:Y:S01]  /*0740*/  LD.E.64 R14, desc[UR6][R14.64] ;  /* 0x000000060e0e7980 */ /* 0x000ea2000c101b00 */
[----:B------:R-:W-:-:S04]  /*0750*/  IMAD.IADD R17, R4, 0x1, R19 ;  /* 0x0000000104117824 */ /* 0x000fc800078e0213 */
[----:B--2---:R-:W-:-:S05]  /*0760*/  IMAD.WIDE R16, R17, 0x4, R14 ;  /* 0x0000000411107825 */ /* 0x004fca00078e020e */
[----:B------:R-:W2:Y:S04]  /*0770*/  LD.E R18, desc[UR6][R16.64] ;  /* 0x0000000610127980 */ /* 0x000ea8000c101900 */
[----:B------:R-:W2:Y:S04]  /*0780*/  LD.E R20, desc[UR6][R16.64+0x4] ;  /* 0x0000040610147980 */ /* 0x000ea8000c101900 */
[----:B------:R-:W3:Y:S04]  /*0790*/  LD.E R22, desc[UR6][R16.64+0x8] ;  /* 0x0000080610167980 */ /* 0x000ee8000c101900 */
[----:B------:R-:W3:Y:S01]  /*07a0*/  LD.E R21, desc[UR6][R16.64+0xc] ;  /* 0x00000c0610157980 */ /* 0x000ee2000c101900 */
[----:B------:R-:W-:Y:S01]  /*07b0*/  VIADD R19, R19, 0x4 ;  /* 0x0000000413137836 */ /* 0x000fe20000000000 */
[----:B--2--5:R-:W-:-:S04]  /*07c0*/  FMNMX3 R11, R11, R18, R20, !PT ;  /* 0x000000120b0b7276 */ /* 0x024fc80007800014 */
[----:B---3--:R-:W-:-:S07]  /*07d0*/  FMNMX3 R11, R11, R22, R21, !PT ;  /* 0x000000160b0b7276 */ /* 0x008fce0007800015 */
.L_x_31:
[----:B------:R-:W-:Y:S05]  /*07e0*/  @!P2 BRA `(.L_x_29) ;  /* 0x000000000038a947 */ /* 0x000fea0003800000 */
[----:B------:R-:W2:Y:S02]  /*07f0*/  LDG.E.64 R14, desc[UR6][R12.64] ;  /* 0x000000060c0e7981 */ /* 0x000ea4000c1e1b00 */
[----:B--2---:R-:W-:-:S05]  /*0800*/  IMAD.WIDE R16, R0, 0x8, R14 ;  /* 0x0000000800107825 */ /* 0x004fca00078e020e */
[----:B------:R-:W2:Y:S01]  /*0810*/  LD.E.64 R14, desc[UR6][R16.64] ;  /* 0x00000006100e7980 */ /* 0x000ea2000c101b00 */
[----:B------:R-:W-:Y:S01]  /*0820*/  IMAD.IADD R19, R4, 0x1, R19 ;  /* 0x0000000104137824 */ /* 0x000fe200078e0213 */
[----:B------:R-:W-:-:S03]  /*0830*/  ISETP.NE.AND P2, PT, R9, 0x1, PT ;  /* 0x000000010900780c */ /* 0x000fc60003f45270 */
[----:B--2---:R-:W-:-:S05]  /*0840*/  IMAD.WIDE R14, R19, 0x4, R14 ;  /* 0x00000004130e7825 */ /* 0x004fca00078e020e */
[----:B------:R-:W2:Y:S02]  /*0850*/  LD.E R0, desc[UR6][R14.64] ;  /* 0x000000060e007980 */ /* 0x000ea4000c101900 */
[----:B--2--5:R-:W-:-:S03]  /*0860*/  FMNMX R11, R11, R0, !PT ;  /* 0x000000000b0b7209 */ /* 0x024fc60007800000 */
[----:B------:R-:W-:Y:S05]  /*0870*/  @!P2 BRA `(.L_x_29) ;  /* 0x000000000014a947 */ /* 0x000fea0003800000 */
[----:B------:R-:W-:Y:S01]  /*0880*/  ISETP.NE.AND P2, PT, R9, 0x2, PT ;  /* 0x000000020900780c */ /* 0x000fe20003f45270 */
[----:B------:R-:W2:-:S12]  /*0890*/  LD.E R0, desc[UR6][R14.64+0x4] ;  /* 0x000004060e007980 */ /* 0x000e98000c101900 */
[----:B------:R-:W3:Y:S01]  /*08a0*/  @P2 LD.E R16, desc[UR6][R14.64+0x8] ;  /* 0x000008060e102980 */ /* 0x000ee2000c101900 */
[----:B--2---:R-:W-:-:S04]  /*08b0*/  FMNMX R11, R11, R0, !PT ;  /* 0x000000000b0b7209 */ /* 0x004fc80007800000 */
[----:B---3--:R-:W-:-:S07]  /*08c0*/  @P2 FMNMX R11, R11, R16, !PT ;  /* 0x000000100b0b2209 */ /* 0x008fce0007800000 */
.L_x_29:
[----:B------:R-:W-:-:S06]  /*08d0*/  UIADD3 UR4, UPT, UPT, UR4, 0x1, URZ ;  /* 0x0000000104047890 */ /* 0x000fcc000fffe0ff */
[----:B------:R-:W-:-:S13]  /*08e0*/  ISETP.NE.AND P2, PT, R6, UR4, PT ;  /* 0x0000000406007c0c */ /* 0x000fda000bf45270 */
[----:B------:R-:W-:Y:S05]  /*08f0*/  @!P2 BRA `(.L_x_25) ;  /* 0x0000000400dca947 */ /* 0x000fea0003800000 */
[----:B------:R-:W-:Y:S05]  /*0900*/  BRA `(.L_x_32) ;  /* 0xfffffff800747947 */ /* 0x000fea000383ffff */
.L_x_26:
[C---:B------:R-:W-:Y:S01]  /*0910*/  LOP3.LUT R24, R6.reuse, 0x7, RZ, 0xc0, !PT ;  /* 0x0000000706187812 */ /* 0x040fe200078ec0ff */
[----:B------:R-:W-:Y:S01]  /*0920*/  UMOV UR4, URZ ;  /* 0x000000ff00047c82 */ /* 0x000fe20008000000 */
[----:B------:R-:W-:-:S03]  /*0930*/  LOP3.LUT R23, R6, 0xf, RZ, 0xc0, !PT ;  /* 0x0000000f06177812 */ /* 0x000fc600078ec0ff */
[----:B------:R-:W-:Y:S01]  /*0940*/  VIADD R5, R24, 0xffffffff ;  /* 0xffffffff18057836 */ /* 0x000fe20000000000 */
[----:B------:R-:W-:-:S04]  /*0950*/  IADD3 R0, PT, PT, R23, -0x1, RZ ;  /* 0xffffffff17007810 */ /* 0x000fc80007ffe0ff */
[----:B------:R-:W-:Y:S02]  /*0960*/  ISETP.GE.U32.AND P1, PT, R0, 0x7, PT ;  /* 0x000000070000780c */ /* 0x000fe40003f26070 */
[----:B------:R-:W-:Y:S02]  /*0970*/  ISETP.GE.U32.AND P2, PT, R5, 0x3, PT ;  /* 0x000000030500780c */ /* 0x000fe40003f46070 */
[C---:B------:R-:W-:Y:S02]  /*0980*/  LOP3.LUT R0, R6.reuse, 0x7ffffff0, RZ, 0xc0, !PT ;  /* 0x7ffffff006007812 */ /* 0x040fe400078ec0ff */
[----:B------:R-:W-:-:S09]  /*0990*/  LOP3.LUT R5, R6, 0x3, RZ, 0xc0, !PT ;  /* 0x0000000306057812 */ /* 0x000fd200078ec0ff */
.L_x_38:
[----:B------:R-:W0:Y:S01]  /*09a0*/  LDC R6, c[0x0][0x390] ;  /* 0x0000e400ff067b82 */ /* 0x000e220000000800 */
[----:B------:R-:W-:-:S07]  /*09b0*/  IMAD.MOV.U32 R15, RZ, RZ, RZ ;  /* 0x000000ffff0f7224 */ /* 0x000fce00078e00ff */
[----:B------:R-:W1:Y:S01]  /*09c0*/  LDC R8, c[0x0][0x398] ;  /* 0x0000e600ff087b82 */ /* 0x000e620000000800 */
[----:B0-----:R-:W-:Y:S01]  /*09d0*/  ISETP.GE.U32.AND P3, PT, R6, 0x10, PT ;  /* 0x000000100600780c */ /* 0x001fe20003f66070 */
[----:B-1----:R-:W-:Y:S01]  /*09e0*/  IMAD R7, R3, R8, UR4 ;  /* 0x0000000403077e24 */ /* 0x002fe2000f8e0208 */
[----:B------:R-:W-:-:S06]  /*09f0*/  UIADD3 UR4, UPT, UPT, UR4, 0x1, URZ ;  /* 0x0000000104047890 */ /* 0x000fcc000fffe0ff */
[----:B------:R-:W-:-:S05]  /*0a00*/  ISETP.NE.AND P0, PT, R6, UR4, PT ;  /* 0x0000000406007c0c */ /* 0x000fca000bf05270 */
[----:B------:R-:W-:Y:S08]  /*0a10*/  @!P3 BRA `(.L_x_33) ;  /* 0x0000000000a8b947 */ /* 0x000ff00003800000 */
[----:B------:R-:W2:Y:S02]  /*0a20*/  LDG.E.64 R8, desc[UR6][R12.64] ;  /* 0x000000060c087981 */ /* 0x000ea4000c1e1b00 */
[----:B--2---:R-:W-:-:S06]  /*0a30*/  IMAD.WIDE R8, R7, 0x8, R8 ;  /* 0x0000000807087825 */ /* 0x004fcc00078e0208 */
[----:B------:R-:W5:Y:S01]  /*0a40*/  LD.E.64 R8, desc[UR6][R8.64] ;  /* 0x0000000608087980 */ /* 0x000f62000c101b00 */
[----:B------:R-:W-:-:S05]  /*0a50*/  UMOV UR5, URZ ;  /* 0x000000ff00057c82 */ /* 0x000fca0008000000 */
.L_x_34:
[----:B------:R-:W-:-:S04]  /*0a60*/  VIADD R15, R4, UR5 ;  /* 0x00000005040f7c36 */ /* 0x000fc80008000000 */
[----:B-----5:R-:W-:-:S05]  /*0a70*/  IMAD.WIDE R14, R15, 0x4, R8 ;  /* 0x000000040f0e7825 */ /* 0x020fca00078e0208 */
[----:B------:R-:W2:Y:S04]  /*0a80*/  LD.E R18, desc[UR6][R14.64] ;  /* 0x000000060e127980 */ /* 0x000ea8000c101900 */
[----:B------:R-:W3:Y:S04]  /*0a90*/  LD.E R28, desc[UR6][R14.64+0x4] ;  /* 0x000004060e1c7980 */ /* 0x000ee8000c101900 */
[----:B------:R-:W4:Y:S04]  /*0aa0*/  LD.E R22, desc[UR6][R14.64+0x8] ;  /* 0x000008060e167980 */ /* 0x000f28000c101900 */
[----:B------:R-:W4:Y:S04]  /*0ab0*/  LD.E R21, desc[UR6][R14.64+0xc] ;  /* 0x00000c060e157980 */ /* 0x000f28000c101900 */
[----:B------:R-:W4:Y:S04]  /*0ac0*/  LD.E R20, desc[UR6][R14.64+0x10] ;  /* 0x000010060e147980 */ /* 0x000f28000c101900 */
[----:B------:R-:W4:Y:S04]  /*0ad0*/  LD.E R19, desc[UR6][R14.64+0x14] ;  /* 0x000014060e137980 */ /* 0x000f28000c101900 */
[----:B------:R-:W4:Y:S04]  /*0ae0*/  LD.E R10, desc[UR6][R14.64+0x18] ;  /* 0x000018060e0a7980 */ /* 0x000f28000c101900 */
[----:B------:R-:W4:Y:S04]  /*0af0*/  LD.E R17, desc[UR6][R14.64+0x1c] ;  /* 0x00001c060e117980 */ /* 0x000f28000c101900 */
[----:B------:R-:W4:Y:S01]  /*0b00*/  LD.E R16, desc[UR6][R14.64+0x20] ;  /* 0x000020060e107980 */ /* 0x000f22000c101900 */
[----:B--2---:R-:W-:-:S03]  /*0b10*/  FADD R11, R18, R11 ;  /* 0x0000000b120b7221 */ /* 0x004fc60000000000 */
[----:B------:R-:W2:Y:S01]  /*0b20*/  LD.E R18, desc[UR6][R14.64+0x24] ;  /* 0x000024060e127980 */ /* 0x000ea2000c101900 */
[----:B---3--:R-:W-:-:S03]  /*0b30*/  FADD R25, R11, R28 ;  /* 0x0000001c0b197221 */ /* 0x008fc60000000000 */
[----:B------:R-:W3:Y:S01]  /*0b40*/  LD.E R11, desc[UR6][R14.64+0x28] ;  /* 0x000028060e0b7980 */ /* 0x000ee2000c101900 */
[----:B----4-:R-:W-:-:S03]  /*0b50*/  FADD R28, R25, R22 ;  /* 0x00000016191c7221 */ /* 0x010fc60000000000 */
[----:B------:R-:W4:Y:S01]  /*0b60*/  LD.E R22, desc[UR6][R14.64+0x2c] ;  /* 0x00002c060e167980 */ /* 0x000f22000c101900 */
[----:B------:R-:W-:-:S03]  /*0b70*/  FADD R25, R28, R21 ;  /* 0x000000151c197221 */ /* 0x000fc60000000000 */
[----:B------:R-:W4:Y:S01]  /*0b80*/  LD.E R21, desc[UR6][R14.64+0x30] ;  /* 0x000030060e157980 */ /* 0x000f22000c101900 */
[----:B------:R-:W-:-:S03]  /*0b90*/  FADD R28, R25, R20 ;  /* 0x00000014191c7221 */ /* 0x000fc60000000000 */
[----:B------:R-:W4:Y:S01]  /*0ba0*/  LD.E R20, desc[UR6][R14.64+0x34] ;  /* 0x000034060e147980 */ /* 0x000f22000c101900 */
[----:B------:R-:W-:-:S03]  /*0bb0*/  FADD R27, R28, R19 ;  /* 0x000000131c1b7221 */ /* 0x000fc60000000000 */
[----:B------:R-:W4:Y:S04]  /*0bc0*/  LD.E R19, desc[UR6][R14.64+0x38] ;  /* 0x000038060e137980 */ /* 0x000f28000c101900 */
[----:B------:R-:W4:Y:S01]  /*0bd0*/  LD.E R25, desc[UR6][R14.64+0x3c] ;  /* 0x00003c060e197980 */ /* 0x000f22000c101900 */
[----:B------:R-:W-:Y:S01]  /*0be0*/  FADD R10, R27, R10 ;  /* 0x0000000a1b0a7221 */ /* 0x000fe20000000000 */
[----:B------:R-:W-:-:S03]  /*0bf0*/  UIADD3 UR5, UPT, UPT, UR5, 0x10, URZ ;  /* 0x0000001005057890 */ /* 0x000fc6000fffe0ff */
[----:B------:R-:W-:-:S03]  /*0c00*/  FADD R17, R10, R17 ;  /* 0x000000110a117221 */ /* 0x000fc60000000000 */
[----:B------:R-:W-:Y:S01]  /*0c10*/  ISETP.NE.AND P3, PT, R0, UR5, PT ;  /* 0x0000000500007c0c */ /* 0x000fe2000bf65270 */
[----:B------:R-:W-:-:S04]  /*0c20*/  FADD R17, R17, R16 ;  /* 0x0000001011117221 */ /* 0x000fc80000000000 */
[----:B--2---:R-:W-:-:S04]  /*0c30*/  FADD R18, R17, R18 ;  /* 0x0000001211127221 */ /* 0x004fc80000000000 */
[----:B---3--:R-:W-:-:S04]  /*0c40*/  FADD R11, R18, R11 ;  /* 0x0000000b120b7221 */ /* 0x008fc80000000000 */
[----:B----4-:R-:W-:-:S04]  /*0c50*/  FADD R22, R11, R22 ;  /* 0x000000160b167221 */ /* 0x010fc80000000000 */
[----:B------:R-:W-:-:S04]  /*0c60*/  FADD R21, R22, R21 ;  /* 0x0000001516157221 */ /* 0x000fc80000000000 */
[----:B------:R-:W-:-:S04]  /*0c70*/  FADD R20, R21, R20 ;  /* 0x0000001415147221 */ /* 0x000fc80000000000 */
[----:B------:R-:W-:-:S04]  /*0c80*/  FADD R20, R20, R19 ;  /* 0x0000001314147221 */ /* 0x000fc80000000000 */
[----:B------:R-:W-:Y:S01]  /*0c90*/  FADD R11, R20, R25 ;  /* 0x00000019140b7221 */ /* 0x000fe20000000000 */
[----:B------:R-:W-:Y:S06]  /*0ca0*/  @P3 BRA `(.L_x_34) ;  /* 0xfffffffc006c3947 */ /* 0x000fec000383ffff */
[----:B------:R-:W-:-:S07]  /*0cb0*/  MOV R15, R0 ;  /* 0x00000000000f7202 */ /* 0x000fce0000000f00 */
.L_x_33:
        /* <DEDUP_REMOVED lines=10> */
[----:B------:R-:W3:Y:S04]  /*0d60*/  LD.E R19, desc[UR6][R8.64+0x4] ;  /* 0x0000040608137980 */ /* 0x000ee8000c101900 */
[----:B------:R-:W4:Y:S04]  /*0d70*/  LD.E R21, desc[UR6][R8.64+0x8] ;  /* 0x0000080608157980 */ /* 0x000f28000c101900 */
[----:B------:R-:W4:Y:S04]  /*0d80*/  LD.E R25, desc[UR6][R8.64+0xc] ;  /* 0x00000c0608197980 */ /* 0x000f28000c101900 */
[----:B------:R-:W4:Y:S04]  /*0d90*/  LD.E R27, desc[UR6][R8.64+0x10] ;  /* 0x00001006081b7980 */ /* 0x000f28000c101900 */
[----:B------:R-:W4:Y:S04]  /*0da0*/  LD.E R29, desc[UR6][R8.64+0x14] ;  /* 0x00001406081d7980 */ /* 0x000f28000c101900 */
[----:B------:R-:W4:Y:S04]  /*0db0*/  LD.E R10, desc[UR6][R8.64+0x18] ;  /* 0x00001806080a7980 */ /* 0x000f28000c101900 */
[----:B------:R-:W4:Y:S01]  /*0dc0*/  LD.E R18, desc[UR6][R8.64+0x1c] ;  /* 0x00001c0608127980 */ /* 0x000f22000c101900 */
[----:B------:R-:W-:-:S02]  /*0dd0*/  VIADD R15, R15, 0x8 ;  /* 0x000000080f0f7836 */ /* 0x000fc40000000000 */
[----:B--2--5:R-:W-:-:S04]  /*0de0*/  FADD R14, R11, R14 ;  /* 0x0000000e0b0e7221 */ /* 0x024fc80000000000 */
[----:B---3--:R-:W-:-:S04]  /*0df0*/  FADD R14, R14, R19 ;  /* 0x000000130e0e7221 */ /* 0x008fc80000000000 */
[----:B----4-:R-:W-:-:S04]  /*0e00*/  FADD R14, R14, R21 ;  /* 0x000000150e0e7221 */ /* 0x010fc80000000000 */
[----:B------:R-:W-:-:S04]  /*0e10*/  FADD R14, R14, R25 ;  /* 0x000000190e0e7221 */ /* 0x000fc80000000000 */
[----:B------:R-:W-:-:S04]  /*0e20*/  FADD R14, R14, R27 ;  /* 0x0000001b0e0e7221 */ /* 0x000fc80000000000 */
[----:B------:R-:W-:-:S04]  /*0e30*/  FADD R29, R14, R29 ;  /* 0x0000001d0e1d7221 */ /* 0x000fc80000000000 */
[----:B------:R-:W-:-:S04]  /*0e40*/  FADD R10, R29, R10 ;  /* 0x0000000a1d0a7221 */ /* 0x000fc80000000000 */
[----:B------:R-:W-:-:S07]  /*0e50*/  FADD R11, R10, R18 ;  /* 0x000000120a0b7221 */ /* 0x000fce0000000000 */
.L_x_36:
        /* <DEDUP_REMOVED lines=11> */
[----:B------:R-:W4:Y:S01]  /*0f10*/  LD.E R25, desc[UR6][R8.64+0xc] ;  /* 0x00000c0608197980 */ /* 0x000f22000c101900 */
[----:B------:R-:W-:Y:S01]  /*0f20*/  IADD3 R15, PT, PT, R15, 0x4, RZ ;  /* 0x000000040f0f7810 */ /* 0x000fe20007ffe0ff */
[----:B--2--5:R-:W-:-:S04]  /*0f30*/  FADD R10, R11, R10 ;  /* 0x0000000a0b0a7221 */ /* 0x024fc80000000000 */
[----:B---3--:R-:W-:-:S04]  /*0f40*/  FADD R10, R10, R19 ;  /* 0x000000130a0a7221 */ /* 0x008fc80000000000 */
[----:B----4-:R-:W-:-:S04]  /*0f50*/  FADD R10, R10, R21 ;  /* 0x000000150a0a7221 */ /* 0x010fc80000000000 */
[----:B------:R-:W-:-:S07]  /*0f60*/  FADD R11, R10, R25 ;  /* 0x000000190a0b7221 */ /* 0x000fce0000000000 */
.L_x_37:
        /* <DEDUP_REMOVED lines=8> */
[----:B--2--5:R-:W-:-:S03]  /*0ff0*/  FADD R11, R11, R10 ;  /* 0x0000000a0b0b7221 */ /* 0x024fc60000000000 */
[----:B------:R-:W-:Y:S05]  /*1000*/  @!P3 BRA `(.L_x_35) ;  /* 0x000000000014b947 */ /* 0x000fea0003800000 */
[----:B------:R-:W-:Y:S01]  /*1010*/  ISETP.NE.AND P3, PT, R5, 0x2, PT ;  /* 0x000000020500780c */ /* 0x000fe20003f65270 */
[----:B------:R-:W2:-:S12]  /*1020*/  LD.E R10, desc[UR6][R8.64+0x4] ;  /* 0x00000406080a7980 */ /* 0x000e98000c101900 */
[----:B------:R-:W3:Y:S01]  /*1030*/  @P3 LD.E R14, desc[UR6][R8.64+0x8] ;  /* 0x00000806080e3980 */ /* 0x000ee2000c101900 */
[----:B--2---:R-:W-:-:S04]  /*1040*/  FADD R11, R11, R10 ;  /* 0x0000000a0b0b7221 */ /* 0x004fc80000000000 */
[----:B---3--:R-:W-:-:S07]  /*1050*/  @P3 FADD R11, R11, R14 ;  /* 0x0000000e0b0b3221 */ /* 0x008fce0000000000 */
.L_x_35:
[----:B------:R-:W-:Y:S05]  /*1060*/  @P0 BRA `(.L_x_38) ;  /* 0xfffffff8004c0947 */ /* 0x000fea000383ffff */
.L_x_25:
[----:B------:R-:W0:Y:S02]  /*1070*/  LDCU UR4, c[0x0][0x394] ;  /* 0x00007280ff0477ac */ /* 0x000e240008000800 */
[----:B0-----:R-:W-:-:S09]  /*1080*/  UISETP.NE.AND UP0, UPT, UR4, 0x1, UPT ;  /* 0x000000010400788c */ /* 0x001fd2000bf05270 */
[----:B------:R-:W-:Y:S05]  /*1090*/  BRA.U UP0, `(.L_x_39) ;  /* 0x00000001006c7547 */ /* 0x000fea000b800000 */
[----:B-----5:R0:W1:Y:S01]  /*10a0*/  F2F.F64.F32 R4, R11 ;  /* 0x0000000b00047310 */ /* 0x0200620000201800 */
[----:B------:R-:W-:-:S07]  /*10b0*/  MOV R0, 0x10e0 ;  /* 0x000010e000007802 */ /* 0x000fce0000000f00 */
[----:B0-----:R-:W2:Y:S02]  /*10c0*/  I2F.F64 R6, R6 ;  /* 0x0000000600067312 */ /* 0x001ea40000201c00 */
[----:B-12---:R-:W-:Y:S05]  /*10d0*/  CALL.REL.NOINC `($_Z4poolPPPfS1_iii$__internal_accurate_pow) ;  /* 0x0000000400f47944 */ /* 0x006fea0003c00000 */
[----:B------:R-:W0:Y:S01]  /*10e0*/  LDCU UR4, c[0x0][0x390] ;  /* 0x00007200ff0477ac */ /* 0x000e220008000800 */
[----:B------:R-:W-:Y:S01]  /*10f0*/  IMAD.MOV.U32 R6, RZ, RZ, 0x1 ;  /* 0x00000001ff067424 */ /* 0x000fe200078e00ff */
[----:B------:R-:W-:Y:S01]  /*1100*/  FSETP.GEU.AND P1, PT, |R5|, 6.5827683646048100446e-37, PT ;  /* 0x036000000500780b */ /* 0x000fe20003f2e200 */
[----:B------:R-:W-:Y:S01]  /*1110*/  BSSY.RECONVERGENT B0, `(.L_x_40) ;  /* 0x0000012000007945 */ /* 0x000fe20003800200 */
[----:B0-----:R-:W-:-:S04]  /*1120*/  ISETP.NE.AND P0, PT, RZ, UR4, PT ;  /* 0x00000004ff007c0c */ /* 0x001fc8000bf05270 */
[----:B------:R-:W-:Y:S02]  /*1130*/  FSEL R9, R8, 1.875, P0 ;  /* 0x3ff0000008097808 */ /* 0x000fe40000000000 */
[----:B------:R-:W-:Y:S02]  /*1140*/  FSEL R8, R10, RZ, P0 ;  /* 0x000000ff0a087208 */ /* 0x000fe40000000000 */
[----:B------:R-:W0:Y:S04]  /*1150*/  MUFU.RCP64H R7, R9 ;  /* 0x0000000900077308 */ /* 0x000e280000001800 */
[----:B0-----:R-:W-:-:S08]  /*1160*/  DFMA R10, -R8, R6, 1 ;  /* 0x3ff00000080a742b */ /* 0x001fd00000000106 */
[----:B------:R-:W-:-:S08]  /*1170*/  DFMA R10, R10, R10, R10 ;  /* 0x0000000a0a0a722b */ /* 0x000fd0000000000a */
[----:B------:R-:W-:-:S08]  /*1180*/  DFMA R10, R6, R10, R6 ;  /* 0x0000000a060a722b */ /* 0x000fd00000000006 */
[----:B------:R-:W-:-:S08]  /*1190*/  DFMA R6, -R8, R10, 1 ;  /* 0x3ff000000806742b */ /* 0x000fd0000000010a */
[----:B------:R-:W-:-:S08]  /*11a0*/  DFMA R6, R10, R6, R10 ;  /* 0x000000060a06722b */ /* 0x000fd0000000000a */
[----:B------:R-:W-:-:S08]  /*11b0*/  DMUL R10, R4, R6 ;  /* 0x00000006040a7228 */ /* 0x000fd00000000000 */
[----:B------:R-:W-:-:S08]  /*11c0*/  DFMA R12, -R8, R10, R4 ;  /* 0x0000000a080c722b */ /* 0x000fd00000000104 */
[----:B------:R-:W-:-:S10]  /*11d0*/  DFMA R6, R6, R12, R10 ;  /* 0x0000000c0606722b */ /* 0x000fd4000000000a */
[----:B------:R-:W-:-:S05]  /*11e0*/  FFMA R0, RZ, R9, R7 ;  /* 0x00000009ff007223 */ /* 0x000fca0000000007 */
[----:B------:R-:W-:-:S13]  /*11f0*/  FSETP.GT.AND P0, PT, |R0|, 1.469367938527859385e-39, PT ;  /* 0x001000000000780b */ /* 0x000fda0003f04200 */
[----:B------:R-:W-:Y:S05]  /*1200*/  @P0 BRA P1, `(.L_x_41) ;  /* 0x0000000000080947 */ /* 0x000fea0000800000 */
[----:B------:R-:W-:-:S07]  /*1210*/  MOV R0, 0x1230 ;  /* 0x0000123000007802 */ /* 0x000fce0000000f00 */
[----:B------:R-:W-:Y:S05]  /*1220*/  CALL.REL.NOINC `($__internal_1_$__cuda_sm20_div_rn_f64_full) ;  /* 0x0000000000287944 */ /* 0x000fea0003c00000 */
.L_x_41:
[----:B------:R-:W-:Y:S05]  /*1230*/  BSYNC.RECONVERGENT B0 ;  /* 0x0000000000007941 */ /* 0x000fea0003800200 */
.L_x_40:
[----:B------:R0:W1:Y:S02]  /*1240*/  F2F.F32.F64 R11, R6 ;  /* 0x00000006000b7310 */ /* 0x0000640000301000 */
.L_x_39:
[----:B------:R-:W2:Y:S02]  /*1250*/  LDC.64 R4, c[0x0][0x388] ;  /* 0x0000e200ff047b82 */ /* 0x000ea40000000a00 */
[----:B--2---:R-:W-:-:S06]  /*1260*/  IMAD.WIDE.U32 R4, R2, 0x8, R4 ;  /* 0x0000000802047825 */ /* 0x004fcc00078e0004 */
[----:B------:R-:W2:Y:S02]  /*1270*/  LDG.E.64 R4, desc[UR6][R4.64] ;  /* 0x0000000604047981 */ /* 0x000ea4000c1e1b00 */
[----:B--2---:R-:W-:-:S06]  /*1280*/  IMAD.WIDE R2, R3, 0x8, R4 ;  /* 0x0000000803027825 */ /* 0x004fcc00078e0204 */
[----:B------:R-:W2:Y:S02]  /*1290*/  LD.E.64 R2, desc[UR6][R2.64] ;  /* 0x0000000602027980 */ /* 0x000ea4000c101b00 */
[----:B--2---:R-:W-:-:S05]  /*12a0*/  IMAD.WIDE.U32 R26, R26, 0x4, R2 ;  /* 0x000000041a1a7825 */ /* 0x004fca00078e0002 */
[----:B-1---5:R-:W-:Y:S01]  /*12b0*/  ST.E desc[UR6][R26.64], R11 ;  /* 0x0000000b1a007985 */ /* 0x022fe2000c101906 */
[----:B------:R-:W-:Y:S05]  /*12c0*/  EXIT ;  /* 0x000000000000794d */ /* 0x000fea0003800000 */
        .weak           $__internal_1_$__cuda_sm20_div_rn_f64_full
        .type           $__internal_1_$__cuda_sm20_div_rn_f64_full,@function
        .size           $__internal_1_$__cuda_sm20_div_rn_f64_full,($_Z4poolPPPfS1_iii$__internal_accurate_pow - $__internal_1_$__cuda_sm20_div_rn_f64_full)
$__internal_1_$__cuda_sm20_div_rn_f64_full:
[C---:B------:R-:W-:Y:S01]  /*12d0*/  FSETP.GEU.AND P0, PT, |R9|.reuse, 1.469367938527859385e-39, PT ;  /* 0x001000000900780b */ /* 0x040fe20003f0e200 */
[----:B------:R-:W-:Y:S01]  /*12e0*/  BSSY.RECONVERGENT B1, `(.L_x_42) ;  /* 0x0000057000017945 */ /* 0x000fe20003800200 */
[----:B------:R-:W-:Y:S02]  /*12f0*/  LOP3.LUT R6, R9, 0x800fffff, RZ, 0xc0, !PT ;  /* 0x800fffff09067812 */ /* 0x000fe400078ec0ff */
[C---:B------:R-:W-:Y:S02]  /*1300*/  FSETP.GEU.AND P2, PT, |R5|.reuse, 1.469367938527859385e-39, PT ;  /* 0x001000000500780b */ /* 0x040fe40003f4e200 */
[----:B------:R-:W-:Y:S01]  /*1310*/  LOP3.LUT R7, R6, 0x3ff00000, RZ, 0xfc, !PT ;  /* 0x3ff0000006077812 */ /* 0x000fe200078efcff */
[----:B------:R-:W-:Y:S01]  /*1320*/  IMAD.MOV.U32 R6, RZ, RZ, R8 ;  /* 0x000000ffff067224 */ /* 0x000fe200078e0008 */
[----:B------:R-:W-:Y:S02]  /*1330*/  MOV R10, 0x1 ;  /* 0x00000001000a7802 */ /* 0x000fe40000000f00 */
[----:B------:R-:W-:-:S02]  /*1340*/  LOP3.LUT R12, R5, 0x7ff00000, RZ, 0xc0, !PT ;  /* 0x7ff00000050c7812 */ /* 0x000fc400078ec0ff */
[----:B------:R-:W-:Y:S01]  /*1350*/  LOP3.LUT R19, R9, 0x7ff00000, RZ, 0xc0, !PT ;  /* 0x7ff0000009137812 */ /* 0x000fe200078ec0ff */
[----:B------:R-:W-:-:S03]  /*1360*/  @!P0 DMUL R6, R8, 8.98846567431157953865e+307 ;  /* 0x7fe0000008068828 */ /* 0x000fc60000000000 */
[C---:B------:R-:W-:Y:S02]  /*1370*/  ISETP.GE.U32.AND P1, PT, R12.reuse, R19, PT ;  /* 0x000000130c00720c */ /* 0x040fe40003f26070 */
[----:B------:R-:W-:Y:S01]  /*1380*/  @!P2 LOP3.LUT R13, R9, 0x7ff00000, RZ, 0xc0, !PT ;  /* 0x7ff00000090da812 */ /* 0x000fe200078ec0ff */
[----:B------:R-:W0:Y:S03]  /*1390*/  MUFU.RCP64H R11, R7 ;  /* 0x00000007000b7308 */ /* 0x000e260000001800 */
[----:B------:R-:W-:Y:S01]  /*13a0*/  @!P2 ISETP.GE.U32.AND P3, PT, R12, R13, PT ;  /* 0x0000000d0c00a20c */ /* 0x000fe20003f66070 */
[----:B------:R-:W-:-:S05]  /*13b0*/  IMAD.MOV.U32 R13, RZ, RZ, 0x1ca00000 ;  /* 0x1ca00000ff0d7424 */ /* 0x000fca00078e00ff */
[----:B------:R-:W-:-:S04]  /*13c0*/  @!P2 SEL R17, R13, 0x63400000, !P3 ;  /* 0x634000000d11a807 */ /* 0x000fc80005800000 */
[----:B------:R-:W-:Y:S01]  /*13d0*/  @!P2 LOP3.LUT R20, R17, 0x80000000, R5, 0xf8, !PT ;  /* 0x800000001114a812 */ /* 0x000fe200078ef805 */
[----:B0-----:R-:W-:-:S03]  /*13e0*/  DFMA R14, R10, -R6, 1 ;  /* 0x3ff000000a0e742b */ /* 0x001fc60000000806 */
[----:B------:R-:W-:Y:S01]  /*13f0*/  @!P2 LOP3.LUT R21, R20, 0x100000, RZ, 0xfc, !PT ;  /* 0x001000001415a812 */ /* 0x000fe200078efcff */
[----:B------:R-:W-:-:S04]  /*1400*/  @!P2 IMAD.MOV.U32 R20, RZ, RZ, RZ ;  /* 0x000000ffff14a224 */ /* 0x000fc800078e00ff */
[----:B------:R-:W-:-:S08]  /*1410*/  DFMA R14, R14, R14, R14 ;  /* 0x0000000e0e0e722b */ /* 0x000fd0000000000e */
[----:B------:R-:W-:Y:S01]  /*1420*/  DFMA R14, R10, R14, R10 ;  /* 0x0000000e0a0e722b */ /* 0x000fe2000000000a */
[----:B------:R-:W-:Y:S01]  /*1430*/  SEL R11, R13, 0x63400000, !P1 ;  /* 0x634000000d0b7807 */ /* 0x000fe20004800000 */
[----:B------:R-:W-:-:S03]  /*1440*/  IMAD.MOV.U32 R10, RZ, RZ, R4 ;  /* 0x000000ffff0a7224 */ /* 0x000fc600078e0004 */
[----:B------:R-:W-:-:S03]  /*1450*/  LOP3.LUT R11, R11, 0x800fffff, R5, 0xf8, !PT ;  /* 0x800fffff0b0b7812 */ /* 0x000fc600078ef805 */
[----:B------:R-:W-:-:S03]  /*1460*/  DFMA R16, R14, -R6, 1 ;  /* 0x3ff000000e10742b */ /* 0x000fc60000000806 */
[----:B------:R-:W-:Y:S01]  /*1470*/  @!P2 DFMA R10, R10, 2, -R20 ;  /* 0x400000000a0aa82b */ /* 0x000fe20000000814 */
[----:B------:R-:W-:Y:S01]  /*1480*/  MOV R21, R12 ;  /* 0x0000000c00157202 */ /* 0x000fe20000000f00 */
[----:B------:R-:W-:-:S03]  /*1490*/  IMAD.MOV.U32 R20, RZ, RZ, R19 ;  /* 0x000000ffff147224 */ /* 0x000fc600078e0013 */
[----:B------:R-:W-:Y:S01]  /*14a0*/  DFMA R14, R14, R16, R14 ;  /* 0x000000100e0e722b */ /* 0x000fe2000000000e */
[----:B------:R-:W-:-:S04]  /*14b0*/  @!P0 LOP3.LUT R20, R7, 0x7ff00000, RZ, 0xc0, !PT ;  /* 0x7ff0000007148812 */ /* 0x000fc800078ec0ff */
[----:B------:R-:W-:Y:S01]  /*14c0*/  @!P2 LOP3.LUT R21, R11, 0x7ff00000, RZ, 0xc0, !PT ;  /* 0x7ff000000b15a812 */ /* 0x000fe200078ec0ff */
[----:B------:R-:W-:Y:S02]  /*14d0*/  VIADD R23, R20, 0xffffffff ;  /* 0xffffffff14177836 */ /* 0x000fe40000000000 */
[----:B------:R-:W-:Y:S02]  /*14e0*/  DMUL R16, R14, R10 ;  /* 0x0000000a0e107228 */ /* 0x000fe40000000000 */
[----:B------:R-:W-:-:S05]  /*14f0*/  VIADD R22, R21, 0xffffffff ;  /* 0xffffffff15167836 */ /* 0x000fca0000000000 */
[----:B------:R-:W-:Y:S01]  /*1500*/  ISETP.GT.U32.AND P0, PT, R22, 0x7feffffe, PT ;  /* 0x7feffffe1600780c */ /* 0x000fe20003f04070 */
[----:B------:R-:W-:-:S03]  /*1510*/  DFMA R18, R16, -R6, R10 ;  /* 0x800000061012722b */ /* 0x000fc6000000000a */
[----:B------:R-:W-:-:S05]  /*1520*/  ISETP.GT.U32.OR P0, PT, R23, 0x7feffffe, P0 ;  /* 0x7feffffe1700780c */ /* 0x000fca0000704470 */
[----:B------:R-:W-:-:S08]  /*1530*/  DFMA R14, R14, R18, R16 ;  /* 0x000000120e0e722b */ /* 0x000fd00000000010 */
[----:B------:R-:W-:Y:S05]  /*1540*/  @P0 BRA `(.L_x_43) ;  /* 0x00000000006c0947 */ /* 0x000fea0003800000 */
[----:B------:R-:W-:-:S04]  /*1550*/  LOP3.LUT R5, R9, 0x7ff00000, RZ, 0xc0, !PT ;  /* 0x7ff0000009057812 */ /* 0x000fc800078ec0ff */
[CC--:B------:R-:W-:Y:S02]  /*1560*/  VIADDMNMX R4, R12.reuse, -R5.reuse, 0xb9600000, !PT ;  /* 0xb96000000c047446 */ /* 0x0c0fe40007800905 */
[----:B------:R-:W-:Y:S02]  /*1570*/  ISETP.GE.U32.AND P0, PT, R12, R5, PT ;  /* 0x000000050c00720c */ /* 0x000fe40003f06070 */
[----:B------:R-:W-:Y:S02]  /*1580*/  VIMNMX R4, PT, PT, R4, 0x46a00000, PT ;  /* 0x46a0000004047848 */ /* 0x000fe40003fe0100 */
[----:B------:R-:W-:-:S04]  /*1590*/  SEL R13, R13, 0x63400000, !P0 ;  /* 0x634000000d0d7807 */ /* 0x000fc80004000000 */
[----:B------:R-:W-:Y:S01]  /*15a0*/  IADD3 R16, PT, PT, -R13, R4, RZ ;  /* 0x000000040d107210 */ /* 0x000fe20007ffe1ff */
[----:B------:R-:W-:-:S04]  /*15b0*/  IMAD.MOV.U32 R4, RZ, RZ, RZ ;  /* 0x000000ffff047224 */ /* 0x000fc800078e00ff */
[----:B------:R-:W-:-:S06]  /*15c0*/  VIADD R5, R16, 0x7fe00000 ;  /* 0x7fe0000010057836 */ /* 0x000fcc0000000000 */
[----:B------:R-:W-:-:S10]  /*15d0*/  DMUL R12, R14, R4 ;  /* 0x000000040e0c7228 */ /* 0x000fd40000000000 */
[----:B------:R-:W-:-:S13]  /*15e0*/  FSETP.GTU.AND P0, PT, |R13|, 1.469367938527859385e-39, PT ;  /* 0x001000000d00780b */ /* 0x000fda0003f0c200 */
[----:B------:R-:W-:Y:S05]  /*15f0*/  @P0 BRA `(.L_x_44) ;  /* 0x0000000000940947 */ /* 0x000fea0003800000 */
[----:B------:R-:W-:Y:S01]  /*1600*/  DFMA R6, R14, -R6, R10 ;  /* 0x800000060e06722b */ /* 0x000fe2000000000a */
[----:B------:R-:W-:-:S09]  /*1610*/  IMAD.MOV.U32 R4, RZ, RZ, RZ ;  /* 0x000000ffff047224 */ /* 0x000fd200078e00ff */
[C---:B------:R-:W-:Y:S02]  /*1620*/  FSETP.NEU.AND P0, PT, R7.reuse, RZ, PT ;  /* 0x000000ff0700720b */ /* 0x040fe40003f0d000 */
[----:B------:R-:W-:-:S04]  /*1630*/  LOP3.LUT R9, R7, 0x80000000, R9, 0x48, !PT ;  /* 0x8000000007097812 */ /* 0x000fc800078e4809 */
[----:B------:R-:W-:-:S07]  /*1640*/  LOP3.LUT R5, R9, R5, RZ, 0xfc, !PT ;  /* 0x0000000509057212 */ /* 0x000fce00078efcff */
[----:B------:R-:W-:Y:S05]  /*1650*/  @!P0 BRA `(.L_x_44) ;  /* 0x00000000007c8947 */ /* 0x000fea0003800000 */
[----:B------:R-:W-:Y:S01]  /*1660*/  IADD3 R7, PT, PT, -R16, RZ, RZ ;  /* 0x000000ff10077210 */ /* 0x000fe20007ffe1ff */
[----:B------:R-:W-:Y:S01]  /*1670*/  IMAD.MOV.U32 R6, RZ, RZ, RZ ;  /* 0x000000ffff067224 */ /* 0x000fe200078e00ff */
[----:B------:R-:W-:-:S05]  /*1680*/  DMUL.RP R4, R14, R4 ;  /* 0x000000040e047228 */ /* 0x000fca0000008000 */
[----:B------:R-:W-:-:S05]  /*1690*/  DFMA R6, R12, -R6, R14 ;  /* 0x800000060c06722b */ /* 0x000fca000000000e */
[----:B------:R-:W-:Y:S02]  /*16a0*/  LOP3.LUT R9, R5, R9, RZ, 0x3c, !PT ;  /* 0x0000000905097212 */ /* 0x000fe400078e3cff */
[----:B------:R-:W-:-:S04]  /*16b0*/  IADD3 R6, PT, PT, -R16, -0x43300000, RZ ;  /* 0xbcd0000010067810 */ /* 0x000fc80007ffe1ff */
[----:B------:R-:W-:-:S04]  /*16c0*/  FSETP.NEU.AND P0, PT, |R7|, R6, PT ;  /* 0x000000060700720b */ /* 0x000fc80003f0d200 */
[----:B------:R-:W-:Y:S02]  /*16d0*/  FSEL R12, R4, R12, !P0 ;  /* 0x0000000c040c7208 */ /* 0x000fe40004000000 */
[----:B------:R-:W-:Y:S01]  /*16e0*/  FSEL R13, R9, R13, !P0 ;  /* 0x0000000d090d7208 */ /* 0x000fe20004000000 */
[----:B------:R-:W-:Y:S06]  /*16f0*/  BRA `(.L_x_44) ;  /* 0x0000000000547947 */ /* 0x000fec0003800000 */
.L_x_43:
[----:B------:R-:W-:-:S14]  /*1700*/  DSETP.NAN.AND P0, PT, R4, R4, PT ;  /* 0x000000040400722a */ /* 0x000fdc0003f08000 */
[----:B------:R-:W-:Y:S05]  /*1710*/  @P0 BRA `(.L_x_45) ;  /* 0x0000000000440947 */ /* 0x000fea0003800000 */
[----:B------:R-:W-:-:S14]  /*1720*/  DSETP.NAN.AND P0, PT, R8, R8, PT ;  /* 0x000000080800722a */ /* 0x000fdc0003f08000 */
[----:B------:R-:W-:Y:S05]  /*1730*/  @P0 BRA `(.L_x_46) ;  /* 0x0000000000300947 */ /* 0x000fea0003800000 */
[----:B------:R-:W-:Y:S01]  /*1740*/  ISETP.NE.AND P0, PT, R21, R20, PT ;  /* 0x000000141500720c */ /* 0x000fe20003f05270 */
[----:B------:R-:W-:Y:S02]  /*1750*/  IMAD.MOV.U32 R12, RZ, RZ, 0x0 ;  /* 0x00000000ff0c7424 */ /* 0x000fe400078e00ff */
[----:B------:R-:W-:-:S10]  /*1760*/  IMAD.MOV.U32 R13, RZ, RZ, -0x80000 ;  /* 0xfff80000ff0d7424 */ /* 0x000fd400078e00ff */
[----:B------:R-:W-:Y:S05]  /*1770*/  @!P0 BRA `(.L_x_44) ;  /* 0x0000000000348947 */ /* 0x000fea0003800000 */
[----:B------:R-:W-:Y:S02]  /*1780*/  ISETP.NE.AND P0, PT, R21, 0x7ff00000, PT ;  /* 0x7ff000001500780c */ /* 0x000fe40003f05270 */
[----:B------:R-:W-:Y:S02]  /*1790*/  LOP3.LUT R13, R5, 0x80000000, R9, 0x48, !PT ;  /* 0x80000000050d7812 */ /* 0x000fe400078e4809 */
[----:B------:R-:W-:-:S13]  /*17a0*/  ISETP.EQ.OR P0, PT, R20, RZ, !P0 ;  /* 0x000000ff1400720c */ /* 0x000fda0004702670 */
[----:B------:R-:W-:Y:S02]  /*17b0*/  @P0 LOP3.LUT R4, R13, 0x7ff00000, RZ, 0xfc, !PT ;  /* 0x7ff000000d040812 */ /* 0x000fe400078efcff */
[----:B------:R-:W-:Y:S01]  /*17c0*/  @!P0 MOV R12, RZ ;  /* 0x000000ff000c8202 */ /* 0x000fe20000000f00 */
[----:B------:R-:W-:Y:S02]  /*17d0*/  @P0 IMAD.MOV.U32 R12, RZ, RZ, RZ ;  /* 0x000000ffff0c0224 */ /* 0x000fe400078e00ff */
[----:B------:R-:W-:Y:S01]  /*17e0*/  @P0 IMAD.MOV.U32 R13, RZ, RZ, R4 ;  /* 0x000000ffff0d0224 */ /* 0x000fe200078e0004 */
[----:B------:R-:W-:Y:S06]  /*17f0*/  BRA `(.L_x_44) ;  /* 0x0000000000147947 */ /* 0x000fec0003800000 */
.L_x_46:
[----:B------:R-:W-:Y:S01]  /*1800*/  LOP3.LUT R13, R9, 0x80000, RZ, 0xfc, !PT ;  /* 0x00080000090d7812 */ /* 0x000fe200078efcff */
[----:B------:R-:W-:Y:S01]  /*1810*/  IMAD.MOV.U32 R12, RZ, RZ, R8 ;  /* 0x000000ffff0c7224 */ /* 0x000fe200078e0008 */
[----:B------:R-:W-:Y:S06]  /*1820*/  BRA `(.L_x_44) ;  /* 0x0000000000087947 */ /* 0x000fec0003800000 */
.L_x_45:
[----:B------:R-:W-:Y:S02]  /*1830*/  LOP3.LUT R13, R5, 0x80000, RZ, 0xfc, !PT ;  /* 0x00080000050d7812 */ /* 0x000fe400078efcff */
[----:B------:R-:W-:-:S07]  /*1840*/  MOV R12, R4 ;  /* 0x00000004000c7202 */ /* 0x000fce0000000f00 */
.L_x_44:
[----:B------:R-:W-:Y:S05]  /*1850*/  BSYNC.RECONVERGENT B1 ;  /* 0x0000000000017941 */ /* 0x000fea0003800200 */
.L_x_42:
[----:B------:R-:W-:Y:S02]  /*1860*/  HFMA2 R5, -RZ, RZ, 0, 0 ;  /* 0x00000000ff057431 */ /* 0x000fe400000001ff */
[----:B------:R-:W-:Y:S02]  /*1870*/  IMAD.MOV.U32 R4, RZ, RZ, R0 ;  /* 0x000000ffff047224 */ /* 0x000fe400078e0000 */
[----:B------:R-:W-:Y:S02]  /*1880*/  IMAD.MOV.U32 R6, RZ, RZ, R12 ;  /* 0x000000ffff067224 */ /* 0x000fe400078e000c */
[----:B------:R-:W-:Y:S01]  /*1890*/  IMAD.MOV.U32 R7, RZ, RZ, R13 ;  /* 0x000000ffff077224 */ /* 0x000fe200078e000d */
[----:B------:R-:W-:Y:S06]  /*18a0*/  RET.REL.NODEC R4 `(_Z4poolPPPfS1_iii) ;  /* 0xffffffe404d47950 */ /* 0x000fec0003c3ffff */
        .type           $_Z4poolPPPfS1_iii$__internal_accurate_pow,@function
        .size           $_Z4poolPPPfS1_iii$__internal_accurate_pow,(.L_x_60 - $_Z4poolPPPfS1_iii$__internal_accurate_pow)
$_Z4poolPPPfS1_iii$__internal_accurate_pow:
[----:B------:R-:W0:Y:S01]  /*18b0*/  MUFU.RCP64H R13, 2 ;  /* 0x40000000000d7908 */ /* 0x000e220000001800 */
[----:B------:R-:W-:Y:S01]  /*18c0*/  IMAD.MOV.U32 R8, RZ, RZ, 0x0 ;  /* 0x00000000ff087424 */ /* 0x000fe200078e00ff */
[----:B------:R-:W-:Y:S01]  /*18d0*/  MOV R10, 0x41ad3b5a ;  /* 0x41ad3b5a000a7802 */ /* 0x000fe20000000f00 */
[----:B------:R-:W-:Y:S01]  /*18e0*/  IMAD.MOV.U32 R9, RZ, RZ, 0x40000000 ;  /* 0x40000000ff097424 */ /* 0x000fe200078e00ff */
[----:B------:R-:W-:Y:S01]  /*18f0*/  UMOV UR4, 0x7d2cafe2 ;  /* 0x7d2cafe200047882 */ /* 0x000fe20000000000 */
[----:B------:R-:W-:Y:S01]  /*1900*/  IMAD.MOV.U32 R12, RZ, RZ, RZ ;  /* 0x000000ffff0c7224 */ /* 0x000fe200078e00ff */
[----:B------:R-:W-:Y:S01]  /*1910*/  UMOV UR5, 0x3eb0f5ff ;  /* 0x3eb0f5ff00057882 */ /* 0x000fe20000000000 */
[----:B------:R-:W-:-:S04]  /*1920*/  IMAD.MOV.U32 R11, RZ, RZ, 0x3ed0f5d2 ;  /* 0x3ed0f5d2ff0b7424 */ /* 0x000fc800078e00ff */
[----:B0-----:R-:W-:-:S08]  /*1930*/  DFMA R8, R12, -R8, 1 ;  /* 0x3ff000000c08742b */ /* 0x001fd00000000808 */
[----:B------:R-:W-:-:S08]  /*1940*/  DFMA R8, R8, R8, R8 ;  /* 0x000000080808722b */ /* 0x000fd00000000008 */
[----:B------:R-:W-:-:S08]  /*1950*/  DFMA R12, R12, R8, R12 ;  /* 0x000000080c0c722b */ /* 0x000fd0000000000c */
[----:B------:R-:W-:-:S08]  /*1960*/  DMUL R8, RZ, R12 ;  /* 0x0000000cff087228 */ /* 0x000fd00000000000 */
[----:B------:R-:W-:-:S08]  /*1970*/  DFMA R8, RZ, R12, R8 ;  /* 0x0000000cff08722b */ /* 0x000fd00000000008 */
[CC--:B------:R-:W-:Y:S02]  /*1980*/  DMUL R14, R8.reuse, R8.reuse ;  /* 0x00000008080e7228 */ /* 0x0c0fe40000000000 */
[----:B------:R-:W-:Y:S02]  /*1990*/  DADD R18, RZ, -R8 ;  /* 0x00000000ff127229 */ /* 0x000fe40000000808 */
[----:B------:R-:W-:-:S04]  /*19a0*/  DMUL R24, R8, R8 ;  /* 0x0000000808187228 */ /* 0x000fc80000000000 */
[----:B------:R-:W-:Y:S01]  /*19b0*/  DFMA R10, R14, UR4, R10 ;  /* 0x000000040e0a7c2b */ /* 0x000fe2000800000a */
[----:B------:R-:W-:Y:S01]  /*19c0*/  UMOV UR4, 0x75488a3f ;  /* 0x75488a3f00047882 */ /* 0x000fe20000000000 */
[----:B------:R-:W-:Y:S01]  /*19d0*/  UMOV UR5, 0x3ef3b20a ;  /* 0x3ef3b20a00057882 */ /* 0x000fe20000000000 */
[----:B------:R-:W-:-:S05]  /*19e0*/  DADD R18, R18, R18 ;  /* 0x0000000012127229 */ /* 0x000fca0000000012 */
[----:B------:R-:W-:Y:S01]  /*19f0*/  DFMA R10, R14, R10, UR4 ;  /* 0x000000040e0a7e2b */ /* 0x000fe2000800000a */
[----:B------:R-:W-:Y:S01]  /*1a00*/  UMOV UR4, 0xe4faecd5 ;  /* 0xe4faecd500047882 */ /* 0x000fe20000000000 */
[----:B------:R-:W-:Y:S01]  /*1a10*/  UMOV UR5, 0x3f1745cd ;  /* 0x3f1745cd00057882 */ /* 0x000fe20000000000 */
[----:B------:R-:W-:-:S05]  /*1a20*/  DFMA R20, RZ, -R8, R18 ;  /* 0x80000008ff14722b */ /* 0x000fca0000000012 */
[----:B------:R-:W-:Y:S01]  /*1a30*/  DFMA R10, R14, R10, UR4 ;  /* 0x000000040e0a7e2b */ /* 0x000fe2000800000a */
[----:B------:R-:W-:Y:S01]  /*1a40*/  UMOV UR4, 0x258a578b ;  /* 0x258a578b00047882 */ /* 0x000fe20000000000 */
[----:B------:R-:W-:Y:S01]  /*1a50*/  UMOV UR5, 0x3f3c71c7 ;  /* 0x3f3c71c700057882 */ /* 0x000fe20000000000 */
[----:B------:R-:W-:-:S05]  /*1a60*/  DMUL R12, R12, R20 ;  /* 0x000000140c0c7228 */ /* 0x000fca0000000000 */
[----:B------:R-:W-:Y:S01]  /*1a70*/  DFMA R10, R14, R10, UR4 ;  /* 0x000000040e0a7e2b */ /* 0x000fe2000800000a */
[----:B------:R-:W-:Y:S01]  /*1a80*/  UMOV UR4, 0x9242b910 ;  /* 0x9242b91000047882 */ /* 0x000fe20000000000 */
[----:B------:R-:W-:-:S03]  /*1a90*/  UMOV UR5, 0x3f624924 ;  /* 0x3f62492400057882 */ /* 0x000fc60000000000 */
[----:B------:R-:W-:Y:S02]  /*1aa0*/  VIADD R21, R13, 0x100000 ;  /* 0x001000000d157836 */ /* 0x000fe40000000000 */
[----:B------:R-:W-:Y:S01]  /*1ab0*/  IMAD.MOV.U32 R20, RZ, RZ, R12 ;  /* 0x000000ffff147224 */ /* 0x000fe200078e000c */
[----:B------:R-:W-:Y:S01]  /*1ac0*/  DFMA R10, R14, R10, UR4 ;  /* 0x000000040e0a7e2b */ /* 0x000fe2000800000a */
[----:B------:R-:W-:Y:S01]  /*1ad0*/  UMOV UR4, 0x99999dfb ;  /* 0x99999dfb00047882 */ /* 0x000fe20000000000 */
[----:B------:R-:W-:-:S06]  /*1ae0*/  UMOV UR5, 0x3f899999 ;  /* 0x3f89999900057882 */ /* 0x000fcc0000000000 */
[----:B------:R-:W-:Y:S01]  /*1af0*/  DFMA R16, R14, R10, UR4 ;  /* 0x000000040e107e2b */ /* 0x000fe2000800000a */
[----:B------:R-:W-:Y:S01]  /*1b00*/  UMOV UR4, 0x55555555 ;  /* 0x5555555500047882 */ /* 0x000fe20000000000 */
[----:B------:R-:W-:-:S06]  /*1b10*/  UMOV UR5, 0x3fb55555 ;  /* 0x3fb5555500057882 */ /* 0x000fcc0000000000 */
[----:B------:R-:W-:-:S08]  /*1b20*/  DFMA R10, R14, R16, UR4 ;  /* 0x000000040e0a7e2b */ /* 0x000fd00008000010 */
[----:B------:R-:W-:Y:S01]  /*1b30*/  DADD R18, -R10, UR4 ;  /* 0x000000040a127e29 */ /* 0x000fe20008000100 */
[----:B------:R-:W-:Y:S01]  /*1b40*/  UMOV UR4, 0xb9e7b0 ;  /* 0x00b9e7b000047882 */ /* 0x000fe20000000000 */
[----:B------:R-:W-:-:S06]  /*1b50*/  UMOV UR5, 0x3c46a4cb ;  /* 0x3c46a4cb00057882 */ /* 0x000fcc0000000000 */
[----:B------:R-:W-:Y:S02]  /*1b60*/  DFMA R16, R14, R16, R18 ;  /* 0x000000100e10722b */ /* 0x000fe40000000012 */
[C---:B------:R-:W-:Y:S02]  /*1b70*/  DMUL R14, R8.reuse, R24 ;  /* 0x00000018080e7228 */ /* 0x040fe40000000000 */
[----:B------:R-:W-:-:S04]  /*1b80*/  DFMA R18, R8, R8, -R24 ;  /* 0x000000080812722b */ /* 0x000fc80000000818 */
[----:B------:R-:W-:Y:S01]  /*1b90*/  DADD R16, R16, -UR4 ;  /* 0x8000000410107e29 */ /* 0x000fe20008000000 */
[----:B------:R-:W-:Y:S01]  /*1ba0*/  UMOV UR4, 0x0 ;  /* 0x0000000000047882 */ /* 0x000fe20000000000 */
[C---:B------:R-:W-:Y:S01]  /*1bb0*/  DFMA R22, R8.reuse, R24, -R14 ;  /* 0x000000180816722b */ /* 0x040fe2000000080e */
[----:B------:R-:W-:Y:S01]  /*1bc0*/  UMOV UR5, 0x3ff00000 ;  /* 0x3ff0000000057882 */ /* 0x000fe20000000000 */
[----:B------:R-:W-:-:S04]  /*1bd0*/  DFMA R18, R8, R20, R18 ;  /* 0x000000140812722b */ /* 0x000fc80000000012 */
[----:B------:R-:W-:Y:S02]  /*1be0*/  DADD R20, R10, R16 ;  /* 0x000000000a147229 */ /* 0x000fe40000000010 */
[----:B------:R-:W-:-:S06]  /*1bf0*/  DFMA R22, R12, R24, R22 ;  /* 0x000000180c16722b */ /* 0x000fcc0000000016 */
[----:B------:R-:W-:Y:S02]  /*1c00*/  DMUL R24, R20, R14 ;  /* 0x0000000e14187228 */ /* 0x000fe40000000000 */
[----:B------:R-:W-:Y:S02]  /*1c10*/  DFMA R18, R8, R18, R22 ;  /* 0x000000120812722b */ /* 0x000fe40000000016 */
[----:B------:R-:W-:-:S04]  /*1c20*/  DADD R22, R10, -R20 ;  /* 0x000000000a167229 */ /* 0x000fc80000000814 */
[----:B------:R-:W-:-:S04]  /*1c30*/  DFMA R10, R20, R14, -R24 ;  /* 0x0000000e140a722b */ /* 0x000fc80000000818 */
[----:B------:R-:W-:-:S04]  /*1c40*/  DADD R22, R16, R22 ;  /* 0x0000000010167229 */ /* 0x000fc80000000016 */
[----:B------:R-:W-:-:S08]  /*1c50*/  DFMA R10, R20, R18, R10 ;  /* 0x00000012140a722b */ /* 0x000fd0000000000a */
[----:B------:R-:W-:-:S08]  /*1c60*/  DFMA R22, R22, R14, R10 ;  /* 0x0000000e1616722b */ /* 0x000fd0000000000a */
[----:B------:R-:W-:-:S08]  /*1c70*/  DADD R14, R24, R22 ;  /* 0x00000000180e7229 */ /* 0x000fd00000000016 */
[--C-:B------:R-:W-:Y:S02]  /*1c80*/  DADD R10, R8, R14.reuse ;  /* 0x00000000080a7229 */ /* 0x100fe4000000000e */
[----:B------:R-:W-:-:S06]  /*1c90*/  DADD R24, R24, -R14 ;  /* 0x0000000018187229 */ /* 0x000fcc000000080e */
[----:B------:R-:W-:Y:S02]  /*1ca0*/  DADD R8, R8, -R10 ;  /* 0x0000000008087229 */ /* 0x000fe4000000080a */
[----:B------:R-:W-:-:S06]  /*1cb0*/  DADD R24, R22, R24 ;  /* 0x0000000016187229 */ /* 0x000fcc0000000018 */
[----:B------:R-:W-:-:S08]  /*1cc0*/  DADD R8, R14, R8 ;  /* 0x000000000e087229 */ /* 0x000fd00000000008 */
[----:B------:R-:W-:-:S08]  /*1cd0*/  DADD R8, R24, R8 ;  /* 0x0000000018087229 */ /* 0x000fd00000000008 */
[----:B------:R-:W-:Y:S01]  /*1ce0*/  DADD R16, R12, R8 ;  /* 0x000000000c107229 */ /* 0x000fe20000000008 */
[----:B------:R-:W-:Y:S01]  /*1cf0*/  MOV R12, 0xfefa39ef ;  /* 0xfefa39ef000c7802 */ /* 0x000fe20000000f00 */
[----:B------:R-:W-:Y:S02]  /*1d00*/  IMAD.MOV.U32 R13, RZ, RZ, 0x3fe62e42 ;  /* 0x3fe62e42ff0d7424 */ /* 0x000fe400078e00ff */
[----:B------:R-:W-:Y:S02]  /*1d10*/  IMAD.MOV.U32 R8, RZ, RZ, -0x105c611 ;  /* 0xfefa39efff087424 */ /* 0x000fe400078e00ff */
[----:B------:R-:W-:Y:S02]  /*1d20*/  IMAD.MOV.U32 R9, RZ, RZ, 0x3fe62e42 ;  /* 0x3fe62e42ff097424 */ /* 0x000fe400078e00ff */
[----:B------:R-:W-:-:S08]  /*1d30*/  DADD R14, R10, R16 ;  /* 0x000000000a0e7229 */ /* 0x000fd00000000010 */
[--C-:B------:R-:W-:Y:S02]  /*1d40*/  DFMA R12, R12, UR4, R14.reuse ;  /* 0x000000040c0c7c2b */ /* 0x100fe4000800000e */
[----:B------:R-:W-:-:S06]  /*1d50*/  DADD R10, R10, -R14 ;  /* 0x000000000a0a7229 */ /* 0x000fcc000000080e */
[----:B------:R-:W-:Y:S02]  /*1d60*/  DFMA R18, -R8, 1, R12 ;  /* 0x3ff000000812782b */ /* 0x000fe4000000010c */
[----:B------:R-:W-:Y:S01]  /*1d70*/  DADD R10, R16, R10 ;  /* 0x00000000100a7229 */ /* 0x000fe2000000000a */
[----:B------:R-:W-:Y:S01]  /*1d80*/  LOP3.LUT R17, R7, 0xff0fffff, RZ, 0xc0, !PT ;  /* 0xff0fffff07117812 */ /* 0x000fe200078ec0ff */
[----:B------:R-:W-:-:S04]  /*1d90*/  IMAD.MOV.U32 R16, RZ, RZ, R6 ;  /* 0x000000ffff107224 */ /* 0x000fc800078e0006 */
[----:B------:R-:W-:Y:S01]  /*1da0*/  DADD R18, -R14, R18 ;  /* 0x000000000e127229 */ /* 0x000fe20000000112 */
[----:B------:R-:W-:Y:S01]  /*1db0*/  MOV R14, 0x3b39803f ;  /* 0x3b39803f000e7802 */ /* 0x000fe20000000f00 */
[----:B------:R-:W-:-:S06]  /*1dc0*/  IMAD.MOV.U32 R15, RZ, RZ, 0x3c7abc9e ;  /* 0x3c7abc9eff0f7424 */ /* 0x000fcc00078e00ff */
[----:B------:R-:W-:-:S08]  /*1dd0*/  DADD R10, R10, -R18 ;  /* 0x000000000a0a7229 */ /* 0x000fd00000000812 */
[----:B------:R-:W-:Y:S01]  /*1de0*/  DFMA R14, R14, UR4, R10 ;  /* 0x000000040e0e7c2b */ /* 0x000fe2000800000a */
[----:B------:R-:W-:Y:S01]  /*1df0*/  UMOV UR4, 0x3b39803f ;  /* 0x3b39803f00047882 */ /* 0x000fe20000000000 */
[----:B------:R-:W-:Y:S01]  /*1e00*/  IMAD.SHL.U32 R10, R7, 0x2, RZ ;  /* 0x00000002070a7824 */ /* 0x000fe200078e00ff */
[----:B------:R-:W-:-:S04]  /*1e10*/  UMOV UR5, 0x3c7abc9e ;  /* 0x3c7abc9e00057882 */ /* 0x000fc80000000000 */
[----:B------:R-:W-:Y:S01]  /*1e20*/  ISETP.GT.U32.AND P0, PT, R10, -0x2000001, PT ;  /* 0xfdffffff0a00780c */ /* 0x000fe20003f04070 */
[----:B------:R-:W-:-:S03]  /*1e30*/  DADD R10, R12, R14 ;  /* 0x000000000c0a7229 */ /* 0x000fc6000000000e */
[----:B------:R-:W-:-:S05]  /*1e40*/  SEL R17, R17, R7, P0 ;  /* 0x0000000711117207 */ /* 0x000fca0000000000 */
[----:B------:R-:W-:Y:S02]  /*1e50*/  DADD R12, R12, -R10 ;  /* 0x000000000c0c7229 */ /* 0x000fe4000000080a */
[----:B------:R-:W-:-:S06]  /*1e60*/  DMUL R6, R10, R16 ;  /* 0x000000100a067228 */ /* 0x000fcc0000000000 */
[----:B------:R-:W-:Y:S02]  /*1e70*/  DADD R14, R14, R12 ;  /* 0x000000000e0e7229 */ /* 0x000fe4000000000c */
[----:B------:R-:W-:Y:S01]  /*1e80*/  DFMA R10, R10, R16, -R6 ;  /* 0x000000100a0a722b */ /* 0x000fe20000000806 */
[----:B------:R-:W-:Y:S01]  /*1e90*/  MOV R12, 0x652b82fe ;  /* 0x652b82fe000c7802 */ /* 0x000fe20000000f00 */
[----:B------:R-:W-:-:S06]  /*1ea0*/  IMAD.MOV.U32 R13, RZ, RZ, 0x3ff71547 ;  /* 0x3ff71547ff0d7424 */ /* 0x000fcc00078e00ff */
[----:B------:R-:W-:-:S08]  /*1eb0*/  DFMA R14, R14, R16, R10 ;  /* 0x000000100e0e722b */ /* 0x000fd0000000000a */
[----:B------:R-:W-:-:S08]  /*1ec0*/  DADD R10, R6, R14 ;  /* 0x00000000060a7229 */ /* 0x000fd0000000000e */
[----:B------:R-:W-:Y:S02]  /*1ed0*/  DFMA R12, R10, R12, 6.75539944105574400000e+15 ;  /* 0x433800000a0c742b */ /* 0x000fe4000000000c */
[----:B------:R-:W-:Y:S01]  /*1ee0*/  FSETP.GEU.AND P0, PT, |R11|, 4.1917929649353027344, PT ;  /* 0x4086232b0b00780b */ /* 0x000fe20003f0e200 */
[----:B------:R-:W-:-:S05]  /*1ef0*/  DADD R6, R6, -R10 ;  /* 0x0000000006067229 */ /* 0x000fca000000080a */
[----:B------:R-:W-:-:S03]  /*1f00*/  DADD R16, R12, -6.75539944105574400000e+15 ;  /* 0xc33800000c107429 */ /* 0x000fc60000000000 */
[----:B------:R-:W-:-:S05]  /*1f10*/  DADD R14, R14, R6 ;  /* 0x000000000e0e7229 */ /* 0x000fca0000000006 */
[----:B------:R-:W-:-:S08]  /*1f20*/  DFMA R8, R16, -R8, R10 ;  /* 0x800000081008722b */ /* 0x000fd0000000000a */
[----:B------:R-:W-:Y:S01]  /*1f30*/  DFMA R8, R16, -UR4, R8 ;  /* 0x8000000410087c2b */ /* 0x000fe20008000008 */
[----:B------:R-:W-:Y:S01]  /*1f40*/  UMOV UR4, 0x69ce2bdf ;  /* 0x69ce2bdf00047882 */ /* 0x000fe20000000000 */
[----:B------:R-:W-:Y:S01]  /*1f50*/  IMAD.MOV.U32 R16, RZ, RZ, -0x35dec16 ;  /* 0xfca213eaff107424 */ /* 0x000fe200078e00ff */
[----:B------:R-:W-:Y:S01]  /*1f60*/  UMOV UR5, 0x3e5ade15 ;  /* 0x3e5ade1500057882 */ /* 0x000fe20000000000 */
[----:B------:R-:W-:-:S06]  /*1f70*/  IMAD.MOV.U32 R17, RZ, RZ, 0x3e928af3 ;  /* 0x3e928af3ff117424 */ /* 0x000fcc00078e00ff */
[----:B------:R-:W-:Y:S01]  /*1f80*/  DFMA R16, R8, UR4, R16 ;  /* 0x0000000408107c2b */ /* 0x000fe20008000010 */
[----:B------:R-:W-:Y:S01]  /*1f90*/  UMOV UR4, 0x62401315 ;  /* 0x6240131500047882 */ /* 0x000fe20000000000 */
[----:B------:R-:W-:-:S06]  /*1fa0*/  UMOV UR5, 0x3ec71dee ;  /* 0x3ec71dee00057882 */ /* 0x000fcc0000000000 */
[----:B------:R-:W-:Y:S01]  /*1fb0*/  DFMA R16, R8, R16, UR4 ;  /* 0x0000000408107e2b */ /* 0x000fe20008000010 */
        /* <DEDUP_REMOVED lines=20> */
[----:B------:R-:W-:-:S08]  /*2100*/  DFMA R16, R8, R16, UR4 ;  /* 0x0000000408107e2b */ /* 0x000fd00008000010 */
[----:B------:R-:W-:-:S08]  /*2110*/  DFMA R16, R8, R16, 1 ;  /* 0x3ff000000810742b */ /* 0x000fd00000000010 */
[----:B------:R-:W-:-:S10]  /*2120*/  DFMA R8, R8, R16, 1 ;  /* 0x3ff000000808742b */ /* 0x000fd40000000010 */
[----:B------:R-:W-:Y:S01]  /*2130*/  LEA R7, R12, R9, 0x14 ;  /* 0x000000090c077211 */ /* 0x000fe200078ea0ff */
[----:B------:R-:W-:Y:S01]  /*2140*/  IMAD.MOV.U32 R6, RZ, RZ, R8 ;  /* 0x000000ffff067224 */ /* 0x000fe200078e0008 */
[----:B------:R-:W-:Y:S06]  /*2150*/  @!P0 BRA `(.L_x_47) ;  /* 0x0000000000348947 */ /* 0x000fec0003800000 */
[----:B------:R-:W-:Y:S01]  /*2160*/  FSETP.GEU.AND P1, PT, |R11|, 4.2275390625, PT ;  /* 0x408748000b00780b */ /* 0x000fe20003f2e200 */
[C---:B------:R-:W-:Y:S02]  /*2170*/  DADD R6, R10.reuse, +INF ;  /* 0x7ff000000a067429 */ /* 0x040fe40000000000 */
[----:B------:R-:W-:-:S08]  /*2180*/  DSETP.GEU.AND P0, PT, R10, RZ, PT ;  /* 0x000000ff0a00722a */ /* 0x000fd00003f0e000 */
[----:B------:R-:W-:Y:S02]  /*2190*/  FSEL R6, R6, RZ, P0 ;  /* 0x000000ff06067208 */ /* 0x000fe40000000000 */
[----:B------:R-:W-:Y:S01]  /*21a0*/  FSEL R7, R7, RZ, P0 ;  /* 0x000000ff07077208 */ /* 0x000fe20000000000 */
[----:B------:R-:W-:Y:S06]  /*21b0*/  @P1 BRA `(.L_x_47) ;  /* 0x00000000001c1947 */ /* 0x000fec0003800000 */
[----:B------:R-:W-:-:S04]  /*21c0*/  LEA.HI R6, R12, R12, RZ, 0x1 ;  /* 0x0000000c0c067211 */ /* 0x000fc800078f08ff */
[----:B------:R-:W-:-:S05]  /*21d0*/  SHF.R.S32.HI R7, RZ, 0x1, R6 ;  /* 0x00000001ff077819 */ /* 0x000fca0000011406 */
[----:B------:R-:W-:Y:S02]  /*21e0*/  IMAD.IADD R6, R12, 0x1, -R7 ;  /* 0x000000010c067824 */ /* 0x000fe400078e0a07 */
[----:B------:R-:W-:-:S03]  /*21f0*/  IMAD R9, R7, 0x100000, R9 ;  /* 0x0010000007097824 */ /* 0x000fc600078e0209 */
[----:B------:R-:W-:Y:S02]  /*2200*/  LEA R7, R6, 0x3ff00000, 0x14 ;  /* 0x3ff0000006077811 */ /* 0x000fe400078ea0ff */
[----:B------:R-:W-:-:S06]  /*2210*/  MOV R6, RZ ;  /* 0x000000ff00067202 */ /* 0x000fcc0000000f00 */
[----:B------:R-:W-:-:S11]  /*2220*/  DMUL R6, R8, R6 ;  /* 0x0000000608067228 */ /* 0x000fd60000000000 */
.L_x_47:
[----:B------:R-:W-:Y:S02]  /*2230*/  DFMA R14, R14, R6, R6 ;  /* 0x000000060e0e722b */ /* 0x000fe40000000006 */
[----:B------:R-:W-:-:S08]  /*2240*/  DSETP.NEU.AND P0, PT, |R6|, +INF , PT ;  /* 0x7ff000000600742a */ /* 0x000fd00003f0d200 */
[----:B------:R-:W-:Y:S01]  /*2250*/  FSEL R10, R6, R14, !P0 ;  /* 0x0000000e060a7208 */ /* 0x000fe20004000000 */
[----:B------:R-:W-:Y:S01]  /*2260*/  IMAD.MOV.U32 R6, RZ, RZ, R0 ;  /* 0x000000ffff067224 */ /* 0x000fe200078e0000 */
[----:B------:R-:W-:Y:S01]  /*2270*/  FSEL R8, R7, R15, !P0 ;  /* 0x0000000f07087208 */ /* 0x000fe20004000000 */
[----:B------:R-:W-:-:S04]  /*2280*/  IMAD.MOV.U32 R7, RZ, RZ, 0x0 ;  /* 0x00000000ff077424 */ /* 0x000fc800078e00ff */
[----:B------:R-:W-:Y:S05]  /*2290*/  RET.REL.NODEC R6 `(_Z4poolPPPfS1_iii) ;  /* 0xffffffdc06587950 */ /* 0x000fea0003c3ffff */
.L_x_48:
        /* <DEDUP_REMOVED lines=14> */
.L_x_60:


//--------------------- .text._Z9convLayerPPPfS1_PS1_S_iii --------------------------
	.section	.text._Z9convLayerPPPfS1_PS1_S_iii,"ax",@progbits
	.align	128
        .global         _Z9convLayerPPPfS1_PS1_S_iii
        .type           _Z9convLayerPPPfS1_PS1_S_iii,@function
        .size           _Z9convLayerPPPfS1_PS1_S_iii,(.L_x_65 - _Z9convLayerPPPfS1_PS1_S_iii)
        .other          _Z9convLayerPPPfS1_PS1_S_iii,@"STO_CUDA_ENTRY STV_DEFAULT"
_Z9convLayerPPPfS1_PS1_S_iii:
.text._Z9convLayerPPPfS1_PS1_S_iii:
[----:B------:R-:W-:Y:S01]  /*0000*/  LDC R1, c[0x0][0x37c] ;  /* 0x0000df00ff017b82 */ /* 0x000fe20000000800 */
[----:B------:R-:W0:Y:S01]  /*0010*/  S2R R3, SR_TID.X ;  /* 0x0000000000037919 */ /* 0x000e220000002100 */
[----:B------:R-:W1:Y:S06]  /*0020*/  LDCU UR7, c[0x0][0x3a4] ;  /* 0x00007480ff0777ac */ /* 0x000e6c0008000800 */
[----:B------:R-:W0:Y:S01]  /*0030*/  LDC R0, c[0x0][0x360] ;  /* 0x0000d800ff007b82 */ /* 0x000e220000000800 */
[----:B------:R-:W-:Y:S01]  /*0040*/  HFMA2 R22, -RZ, RZ, 0, 0 ;  /* 0x00000000ff167431 */ /* 0x000fe200000001ff */
[----:B------:R-:W2:Y:S01]  /*0050*/  S2R R5, SR_TID.Y ;  /* 0x0000000000057919 */ /* 0x000ea20000002200 */
[----:B------:R-:W3:Y:S01]  /*0060*/  LDCU.64 UR12, c[0x0][0x358] ;  /* 0x00006b00ff0c77ac */ /* 0x000ee20008000a00 */
[----:B------:R-:W4:Y:S04]  /*0070*/  S2R R2, SR_TID.Z ;  /* 0x0000000000027919 */ /* 0x000f280000002300 */
[----:B------:R-:W2:Y:S08]  /*0080*/  LDC R18, c[0x0][0x364] ;  /* 0x0000d900ff127b82 */ /* 0x000eb00000000800 */
[----:B------:R-:W0:Y:S01]  /*0090*/  S2UR UR4, SR_CTAID.X ;  /* 0x00000000000479c3 */ /* 0x000e220000002500 */
[----:B-1----:R-:W-:-:S07]  /*00a0*/  UISETP.GE.AND UP0, UPT, UR7, 0x1, UPT ;  /* 0x000000010700788c */ /* 0x002fce000bf06270 */
[----:B------:R-:W2:Y:S08]  /*00b0*/  S2UR UR5, SR_CTAID.Y ;  /* 0x00000000000579c3 */ /* 0x000eb00000002600 */
[----:B------:R-:W4:Y:S08]  /*00c0*/  S2UR UR6, SR_CTAID.Z ;  /* 0x00000000000679c3 */ /* 0x000f300000002700 */
[----:B------:R-:W4:Y:S01]  /*00d0*/  LDC R19, c[0x0][0x368] ;  /* 0x0000da00ff137b82 */ /* 0x000f220000000800 */
[----:B0-----:R-:W-:-:S02]  /*00e0*/  IMAD R0, R0, UR4, R3 ;  /* 0x0000000400007c24 */ /* 0x001fc4000f8e0203 */
[----:B--2---:R-:W-:Y:S02]  /*00f0*/  IMAD R18, R18, UR5, R5 ;  /* 0x0000000512127c24 */ /* 0x004fe4000f8e0205 */
[----:B----4-:R-:W-:Y:S01]  /*0100*/  IMAD R19, R19, UR6, R2 ;  /* 0x0000000613137c24 */ /* 0x010fe2000f8e0202 */
[----:B---3--:R-:W-:Y:S06]  /*0110*/  BRA.U !UP0, `(.L_x_49) ;  /* 0x0000000908c47547 */ /* 0x008fec000b800000 */
[----:B------:R-:W0:Y:S02]  /*0120*/  LDCU UR6, c[0x0][0x3a0] ;  /* 0x00007400ff0677ac */ /* 0x000e240008000800 */
[----:B0-----:R-:W-:-:S09]  /*0130*/  UISETP.GE.AND UP0, UPT, UR6, 0x1, UPT ;  /* 0x000000010600788c */ /* 0x001fd2000bf06270 */
[----:B------:R-:W-:Y:S05]  /*0140*/  BRA.U !UP0, `(.L_x_49) ;  /* 0x0000000908b87547 */ /* 0x000fea000b800000 */
[----:B------:R-:W0:Y:S01]  /*0150*/  LDC.64 R2, c[0x0][0x390] ;  /* 0x0000e400ff027b82 */ /* 0x000e220000000a00 */
[----:B------:R-:W1:Y:S01]  /*0160*/  LDCU UR4, c[0x0][0x3a8] ;  /* 0x00007500ff0477ac */ /* 0x000e620008000800 */
[----:B0-----:R-:W-:-:S06]  /*0170*/  IMAD.WIDE.U32 R2, R19, 0x8, R2 ;  /* 0x0000000813027825 */ /* 0x001fcc00078e0002 */
[----:B------:R-:W5:Y:S01]  /*0180*/  LDG.E.64 R2, desc[UR12][R2.64] ;  /* 0x0000000c02027981 */ /* 0x000f62000c1e1b00 */
[----:B------:R-:W-:Y:S01]  /*0190*/  HFMA2 R21, -RZ, RZ, 0, 0 ;  /* 0x00000000ff157431 */ /* 0x000fe200000001ff */
[----:B------:R-:W-:Y:S01]  /*01a0*/  ULOP3.LUT UR5, UR6, 0x7ffffff0, URZ, 0xc0, !UPT ;  /* 0x7ffffff006057892 */ /* 0x000fe2000f8ec0ff */
[----:B------:R-:W-:Y:S01]  /*01b0*/  MOV R22, RZ ;  /* 0x000000ff00167202 */ /* 0x000fe20000000f00 */
[----:B-1----:R-:W-:Y:S01]  /*01c0*/  IMAD R20, R18, UR4, RZ ;  /* 0x0000000412147c24 */ /* 0x002fe2000f8e02ff */
[----:B------:R-:W-:Y:S02]  /*01d0*/  ULOP3.LUT UR8, UR6, 0xf, URZ, 0xc0, !UPT ;  /* 0x0000000f06087892 */ /* 0x000fe4000f8ec0ff */
[----:B------:R-:W-:Y:S02]  /*01e0*/  ULOP3.LUT UR9, UR6, 0x7, URZ, 0xc0, !UPT ;  /* 0x0000000706097892 */ /* 0x000fe4000f8ec0ff */
[----:B------:R-:W-:Y:S02]  /*01f0*/  ULOP3.LUT UR6, UR6, 0x3, URZ, 0xc0, !UPT ;  /* 0x0000000306067892 */ /* 0x000fe4000f8ec0ff */
[----:B------:R-:W-:-:S12]  /*0200*/  UIADD3 UR7, UPT, UPT, -UR5, URZ, URZ ;  /* 0x000000ff05077290 */ /* 0x000fd8000fffe1ff */
.L_x_56:
[----:B------:R-:W0:Y:S01]  /*0210*/  LDC.64 R6, c[0x0][0x380] ;  /* 0x0000e000ff067b82 */ /* 0x000e220000000a00 */
[C---:B-----5:R-:W-:Y:S01]  /*0220*/  IMAD.WIDE.U32 R4, R21.reuse, 0x8, R2 ;  /* 0x0000000815047825 */ /* 0x060fe200078e0002 */
[----:B------:R-:W1:Y:S05]  /*0230*/  LDCU UR4, c[0x0][0x3a4] ;  /* 0x00007480ff0477ac */ /* 0x000e6a0008000800 */
[----:B------:R-:W5:Y:S01]  /*0240*/  LDG.E.64 R4, desc[UR12][R4.64] ;  /* 0x0000000c04047981 */ /* 0x000f62000c1e1b00 */
[----:B0-----:R-:W-:-:S06]  /*0250*/  IMAD.WIDE.U32 R6, R21, 0x8, R6 ;  /* 0x0000000815067825 */ /* 0x001fcc00078e0006 */
[----:B------:R-:W5:Y:S01]  /*0260*/  LDG.E.64 R6, desc[UR12][R6.64] ;  /* 0x0000000c06067981 */ /* 0x000f62000c1e1b00 */
[----:B------:R-:W-:Y:S02]  /*0270*/  IADD3 R21, PT, PT, R21, 0x1, RZ ;  /* 0x0000000115157810 */ /* 0x000fe40007ffe0ff */
[----:B------:R-:W-:Y:S02]  /*0280*/  MOV R23, RZ ;  /* 0x000000ff00177202 */ /* 0x000fe40000000f00 */
[----:B-1----:R-:W-:-:S13]  /*0290*/  ISETP.NE.AND P0, PT, R21, UR4, PT ;  /* 0x0000000415007c0c */ /* 0x002fda000bf05270 */
.L_x_55:
[----:B------:R-:W0:Y:S01]  /*02a0*/  LDCU UR4, c[0x0][0x3a8] ;  /* 0x00007500ff0477ac */ /* 0x000e220008000800 */
[----:B-----5:R-:W-:-:S06]  /*02b0*/  IMAD.WIDE.U32 R8, R23, 0x8, R4 ;  /* 0x0000000817087825 */ /* 0x020fcc00078e0004 */
[----:B------:R-:W5:Y:S01]  /*02c0*/  LDG.E.64 R8, desc[UR12][R8.64] ;  /* 0x0000000c08087981 */ /* 0x000f62000c1e1b00 */
[----:B0-----:R-:W-:Y:S01]  /*02d0*/  IMAD R11, R0, UR4, R23 ;  /* 0x00000004000b7c24 */ /* 0x001fe2000f8e0217 */
[----:B------:R-:W0:Y:S03]  /*02e0*/  LDCU UR4, c[0x0][0x3a0] ;  /* 0x00007400ff0477ac */ /* 0x000e260008000800 */
[----:B------:R-:W-:-:S06]  /*02f0*/  IMAD.WIDE R10, R11, 0x8, R6 ;  /* 0x000000080b0a7825 */ /* 0x000fcc00078e0206 */
[----:B------:R-:W5:Y:S01]  /*0300*/  LDG.E.64 R10, desc[UR12][R10.64] ;  /* 0x0000000c0a0a7981 */ /* 0x000f62000c1e1b00 */
[----:B0-----:R-:W-:Y:S01]  /*0310*/  UISETP.GE.U32.AND UP0, UPT, UR4, 0x10, UPT ;  /* 0x000000100400788c */ /* 0x001fe2000bf06070 */
[----:B------:R-:W-:-:S04]  /*0320*/  IADD3 R23, PT, PT, R23, 0x1, RZ ;  /* 0x0000000117177810 */ /* 0x000fc80007ffe0ff */
[----:B------:R-:W-:Y:S01]  /*0330*/  ISETP.NE.AND P1, PT, R23, UR4, PT ;  /* 0x0000000417007c0c */ /* 0x000fe2000bf25270 */
[----:B------:R-:W-:-:S03]  /*0340*/  UMOV UR4, URZ ;  /* 0x000000ff00047c82 */ /* 0x000fc60008000000 */
[----:B------:R-:W-:Y:S09]  /*0350*/  BRA.U !UP0, `(.L_x_50) ;  /* 0x0000000508007547 */ /* 0x000ff2000b800000 */
[----:B-----5:R-:W-:Y:S01]  /*0360*/  IADD3 R12, P2, PT, R10, 0x20, RZ ;  /* 0x000000200a0c7810 */ /* 0x020fe20007f5e0ff */
[----:B------:R-:W-:Y:S01]  /*0370*/  UMOV UR4, UR7 ;  /* 0x0000000700047c82 */ /* 0x000fe20008000000 */
[----:B------:R-:W-:Y:S02]  /*0380*/  IADD3 R24, P3, PT, R8, 0x20, RZ ;  /* 0x0000002008187810 */ /* 0x000fe40007f7e0ff */
[----:B------:R-:W-:Y:S02]  /*0390*/  MOV R25, R20 ;  /* 0x0000001400197202 */ /* 0x000fe40000000f00 */
[----:B------:R-:W-:Y:S02]  /*03a0*/  IADD3.X R13, PT, PT, RZ, R11, RZ, P2, !PT ;  /* 0x0000000bff0d7210 */ /* 0x000fe400017fe4ff */
[----:B------:R-:W-:-:S07]  /*03b0*/  IADD3.X R27, PT, PT, RZ, R9, RZ, P3, !PT ;  /* 0x00000009ff1b7210 */ /* 0x000fce0001ffe4ff */
.L_x_51:
[----:B------:R-:W-:Y:S01]  /*03c0*/  IMAD.WIDE R14, R25, 0x4, R12 ;  /* 0x00000004190e7825 */ /* 0x000fe200078e020c */
[----:B------:R-:W-:Y:S02]  /*03d0*/  MOV R16, R24 ;  /* 0x0000001800107202 */ /* 0x000fe40000000f00 */
[----:B------:R-:W-:Y:S02]  /*03e0*/  MOV R17, R27 ;  /* 0x0000001b00117202 */ /* 0x000fe40000000f00 */
[----:B------:R-:W2:Y:S04]  /*03f0*/  LDG.E R27, desc[UR12][R14.64+-0x20] ;  /* 0xffffe00c0e1b7981 */ /* 0x000ea8000c1e1900 */
[----:B------:R-:W2:Y:S04]  /*0400*/  LDG.E R24, desc[UR12][R16.64+-0x20] ;  /* 0xffffe00c10187981 */ /* 0x000ea8000c1e1900 */
[----:B------:R-:W3:Y:S04]  /*0410*/  LDG.E R26, desc[UR12][R16.64+-0x1c] ;  /* 0xffffe40c101a7981 */ /* 0x000ee8000c1e1900 */
[----:B------:R-:W3:Y:S01]  /*0420*/  LDG.E R29, desc[UR12][R14.64+-0x1c] ;  /* 0xffffe40c0e1d7981 */ /* 0x000ee2000c1e1900 */
[----:B--2---:R-:W-:-:S03]  /*0430*/  FFMA R24, R27, R24, R22 ;  /* 0x000000181b187223 */ /* 0x004fc60000000016 */
[----:B------:R-:W2:Y:S04]  /*0440*/  LDG.E R22, desc[UR12][R16.64+-0x18] ;  /* 0xffffe80c10167981 */ /* 0x000ea8000c1e1900 */
[----:B------:R-:W2:Y:S01]  /*0450*/  LDG.E R27, desc[UR12][R14.64+-0x18] ;  /* 0xffffe80c0e1b7981 */ /* 0x000ea2000c1e1900 */
[----:B---3--:R-:W-:-:S03]  /*0460*/  FFMA R24, R29, R26, R24 ;  /* 0x0000001a1d187223 */ /* 0x008fc60000000018 */
        /* <DEDUP_REMOVED lines=32> */
[----:B------:R-:W-:Y:S01]  /*0670*/  UIADD3 UR4, UPT, UPT, UR4, 0x10, URZ ;  /* 0x0000001004047890 */ /* 0x000fe2000fffe0ff */
[----:B--2---:R-:W-:Y:S02]  /*0680*/  FFMA R22, R27, R24, R22 ;  /* 0x000000181b167223 */ /* 0x004fe40000000016 */
[----:B------:R-:W2:Y:S04]  /*0690*/  LDG.E R24, desc[UR12][R16.64+0x18] ;  /* 0x0000180c10187981 */ /* 0x000ea8000c1e1900 */
[----:B------:R-:W2:Y:S01]  /*06a0*/  LDG.E R27, desc[UR12][R14.64+0x18] ;  /* 0x0000180c0e1b7981 */ /* 0x000ea2000c1e1900 */
[----:B---3--:R-:W-:-:S03]  /*06b0*/  FFMA R22, R29, R26, R22 ;  /* 0x0000001a1d167223 */ /* 0x008fc60000000016 */
[----:B------:R-:W3:Y:S04]  /*06c0*/  LDG.E R29, desc[UR12][R14.64+0x1c] ;  /* 0x00001c0c0e1d7981 */ /* 0x000ee8000c1e1900 */
[----:B------:R-:W3:Y:S01]  /*06d0*/  LDG.E R26, desc[UR12][R16.64+0x1c] ;  /* 0x00001c0c101a7981 */ /* 0x000ee2000c1e1900 */
[----:B------:R-:W-:Y:S01]  /*06e0*/  UISETP.NE.AND UP0, UPT, UR4, URZ, UPT ;  /* 0x000000ff0400728c */ /* 0x000fe2000bf05270 */
[----:B------:R-:W-:Y:S01]  /*06f0*/  IADD3 R25, PT, PT, R25, 0x10, RZ ;  /* 0x0000001019197810 */ /* 0x000fe20007ffe0ff */
[----:B--2---:R-:W-:Y:S01]  /*0700*/  FFMA R22, R27, R24, R22 ;  /* 0x000000181b167223 */ /* 0x004fe20000000016 */
[----:B------:R-:W-:-:S04]  /*0710*/  IADD3 R24, P2, PT, R16, 0x40, RZ ;  /* 0x0000004010187810 */ /* 0x000fc80007f5e0ff */
[----:B------:R-:W-:Y:S01]  /*0720*/  IADD3.X R27, PT, PT, RZ, R17, RZ, P2, !PT ;  /* 0x00000011ff1b7210 */ /* 0x000fe200017fe4ff */
[----:B---3--:R-:W-:Y:S01]  /*0730*/  FFMA R22, R29, R26, R22 ;  /* 0x0000001a1d167223 */ /* 0x008fe20000000016 */
[----:B------:R-:W-:Y:S07]  /*0740*/  BRA.U UP0, `(.L_x_51) ;  /* 0xfffffffd001c7547 */ /* 0x000fee000b83ffff */
[----:B------:R-:W-:-:S05]  /*0750*/  UMOV UR4, UR5 ;  /* 0x0000000500047c82 */ /* 0x000fca0008000000 */
.L_x_50:
[----:B------:R-:W-:-:S09]  /*0760*/  UISETP.NE.AND UP0, UPT, UR8, URZ, UPT ;  /* 0x000000ff0800728c */ /* 0x000fd2000bf05270 */
[----:B------:R-:W-:Y:S05]  /*0770*/  BRA.U !UP0, `(.L_x_52) ;  /* 0x0000000508247547 */ /* 0x000fea000b800000 */
[----:B------:R-:W-:Y:S02]  /*0780*/  UIADD3 UR10, UPT, UPT, UR8, -0x1, URZ ;  /* 0xffffffff080a7890 */ /* 0x000fe4000fffe0ff */
[----:B------:R-:W-:Y:S02]  /*0790*/  UISETP.NE.AND UP1, UPT, UR9, URZ, UPT ;  /* 0x000000ff0900728c */ /* 0x000fe4000bf25270 */
[----:B------:R-:W-:-:S09]  /*07a0*/  UISETP.GE.U32.AND UP0, UPT, UR10, 0x7, UPT ;  /* 0x000000070a00788c */ /* 0x000fd2000bf06070 */
[----:B------:R-:W-:Y:S05]  /*07b0*/  BRA.U !UP0, `(.L_x_53) ;  /* 0x0000000108747547 */ /* 0x000fea000b800000 */
[----:B------:R-:W-:Y:S02]  /*07c0*/  IADD3 R15, PT, PT, R20, UR4, RZ ;  /* 0x00000004140f7c10 */ /* 0x000fe4000fffe0ff */
[----:B------:R-:W-:-:S03]  /*07d0*/  MOV R13, UR4 ;  /* 0x00000004000d7c02 */ /* 0x000fc60008000f00 */
[----:B-----5:R-:W-:-:S04]  /*07e0*/  IMAD.WIDE R14, R15, 0x4, R10 ;  /* 0x000000040f0e7825 */ /* 0x020fc800078e020a */
[----:B------:R-:W-:Y:S01]  /*07f0*/  IMAD.WIDE.U32 R12, R13, 0x4, R8 ;  /* 0x000000040d0c7825 */ /* 0x000fe200078e0008 */
[----:B------:R-:W2:Y:S04]  /*0800*/  LDG.E R17, desc[UR12][R14.64] ;  /* 0x0000000c0e117981 */ /* 0x000ea8000c1e1900 */
[----:B------:R-:W2:Y:S04]  /*0810*/  LDG.E R16, desc[UR12][R12.64] ;  /* 0x0000000c0c107981 */ /* 0x000ea8000c1e1900 */
[----:B------:R-:W3:Y:S04]  /*0820*/  LDG.E R25, desc[UR12][R14.64+0x4] ;  /* 0x0000040c0e197981 */ /* 0x000ee8000c1e1900 */
[----:B------:R-:W3:Y:S04]  /*0830*/  LDG.E R24, desc[UR12][R12.64+0x4] ;  /* 0x0000040c0c187981 */ /* 0x000ee8000c1e1900 */
[----:B------:R-:W4:Y:S04]  /*0840*/  LDG.E R26, desc[UR12][R12.64+0x10] ;  /* 0x0000100c0c1a7981 */ /* 0x000f28000c1e1900 */
[----:B------:R-:W4:Y:S04]  /*0850*/  LDG.E R27, desc[UR12][R12.64+0x14] ;  /* 0x0000140c0c1b7981 */ /* 0x000f28000c1e1900 */
[----:B------:R-:W4:Y:S04]  /*0860*/  LDG.E R28, desc[UR12][R12.64+0x18] ;  /* 0x0000180c0c1c7981 */ /* 0x000f28000c1e1900 */
[----:B------:R-:W4:Y:S01]  /*0870*/  LDG.E R29, desc[UR12][R12.64+0x1c] ;  /* 0x00001c0c0c1d7981 */ /* 0x000f22000c1e1900 */
[----:B--2---:R-:W-:-:S03]  /*0880*/  FFMA R16, R17, R16, R22 ;  /* 0x0000001011107223 */ /* 0x004fc60000000016 */
[----:B------:R-:W2:Y:S04]  /*0890*/  LDG.E R17, desc[UR12][R14.64+0x8] ;  /* 0x0000080c0e117981 */ /* 0x000ea8000c1e1900 */
[----:B------:R-:W2:Y:S01]  /*08a0*/  LDG.E R22, desc[UR12][R12.64+0x8] ;  /* 0x0000080c0c167981 */ /* 0x000ea2000c1e1900 */
[----:B---3--:R-:W-:-:S03]  /*08b0*/  FFMA R16, R25, R24, R16 ;  /* 0x0000001819107223 */ /* 0x008fc60000000010 */
[----:B------:R-:W3:Y:S04]  /*08c0*/  LDG.E R24, desc[UR12][R14.64+0xc] ;  /* 0x00000c0c0e187981 */ /* 0x000ee8000c1e1900 */
[----:B------:R-:W3:Y:S01]  /*08d0*/  LDG.E R25, desc[UR12][R12.64+0xc] ;  /* 0x00000c0c0c197981 */ /* 0x000ee2000c1e1900 */
[----:B--2---:R-:W-:-:S03]  /*08e0*/  FFMA R17, R17, R22, R16 ;  /* 0x0000001611117223 */ /* 0x004fc60000000010 */
[----:B------:R-:W4:Y:S04]  /*08f0*/  LDG.E R16, desc[UR12][R14.64+0x10] ;  /* 0x0000100c0e107981 */ /* 0x000f28000c1e1900 */
[----:B------:R-:W2:Y:S01]  /*0900*/  LDG.E R22, desc[UR12][R14.64+0x1c] ;  /* 0x00001c0c0e167981 */ /* 0x000ea2000c1e1900 */
[----:B---3--:R-:W-:-:S03]  /*0910*/  FFMA R25, R24, R25, R17 ;  /* 0x0000001918197223 */ /* 0x008fc60000000011 */
[----:B------:R-:W3:Y:S04]  /*0920*/  LDG.E R24, desc[UR12][R14.64+0x14] ;  /* 0x0000140c0e187981 */ /* 0x000ee8000c1e1900 */
[----:B------:R-:W2:Y:S01]  /*0930*/  LDG.E R17, desc[UR12][R14.64+0x18] ;  /* 0x0000180c0e117981 */ /* 0x000ea2000c1e1900 */
[----:B------:R-:W-:Y:S01]  /*0940*/  UIADD3 UR4, UPT, UPT, UR4, 0x8, URZ ;  /* 0x0000000804047890 */ /* 0x000fe2000fffe0ff */
[----:B----4-:R-:W-:-:S04]  /*0950*/  FFMA R25, R16, R26, R25 ;  /* 0x0000001a10197223 */ /* 0x010fc80000000019 */
[----:B---3--:R-:W-:-:S04]  /*0960*/  FFMA R24, R24, R27, R25 ;  /* 0x0000001b18187223 */ /* 0x008fc80000000019 */
[----:B--2---:R-:W-:-:S04]  /*0970*/  FFMA R17, R17, R28, R24 ;  /* 0x0000001c11117223 */ /* 0x004fc80000000018 */
[----:B------:R-:W-:-:S07]  /*0980*/  FFMA R22, R22, R29, R17 ;  /* 0x0000001d16167223 */ /* 0x000fce0000000011 */
.L_x_53:
        /* <DEDUP_REMOVED lines=17> */
[----:B------:R-:W-:Y:S01]  /*0aa0*/  UIADD3 UR4, UPT, UPT, UR4, 0x4, URZ ;  /* 0x0000000404047890 */ /* 0x000fe2000fffe0ff */
[----:B--2---:R-:W-:-:S04]  /*0ab0*/  FFMA R25, R25, R26, R22 ;  /* 0x0000001a19197223 */ /* 0x004fc80000000016 */
[----:B---3--:R-:W-:-:S04]  /*0ac0*/  FFMA R25, R24, R27, R25 ;  /* 0x0000001b18197223 */ /* 0x008fc80000000019 */
[----:B----4-:R-:W-:-:S04]  /*0ad0*/  FFMA R16, R16, R28, R25 ;  /* 0x0000001c10107223 */ /* 0x010fc80000000019 */
[----:B------:R-:W-:-:S07]  /*0ae0*/  FFMA R22, R17, R29, R16 ;  /* 0x0000001d11167223 */ /* 0x000fce0000000010 */
.L_x_54:
[----:B------:R-:W-:Y:S05]  /*0af0*/  BRA.U !UP1, `(.L_x_52) ;  /* 0x0000000109447547 */ /* 0x000fea000b800000 */
[----:B------:R-:W-:Y:S02]  /*0b00*/  IADD3 R13, PT, PT, R20, UR4, RZ ;  /* 0x00000004140d7c10 */ /* 0x000fe4000fffe0ff */
[----:B------:R-:W-:-:S03]  /*0b10*/  MOV R15, UR4 ;  /* 0x00000004000f7c02 */ /* 0x000fc60008000f00 */
[----:B-----5:R-:W-:-:S04]  /*0b20*/  IMAD.WIDE R10, R13, 0x4, R10 ;  /* 0x000000040d0a7825 */ /* 0x020fc800078e020a */
[----:B------:R-:W-:Y:S01]  /*0b30*/  IMAD.WIDE.U32 R8, R15, 0x4, R8 ;  /* 0x000000040f087825 */ /* 0x000fe200078e0008 */
[----:B------:R-:W2:Y:S04]  /*0b40*/  LDG.E R13, desc[UR12][R10.64] ;  /* 0x0000000c0a0d7981 */ /* 0x000ea8000c1e1900 */
[----:B------:R-:W2:Y:S01]  /*0b50*/  LDG.E R12, desc[UR12][R8.64] ;  /* 0x0000000c080c7981 */ /* 0x000ea2000c1e1900 */
[----:B------:R-:W-:Y:S01]  /*0b60*/  UISETP.NE.AND UP0, UPT, UR6, 0x1, UPT ;  /* 0x000000010600788c */ /* 0x000fe2000bf05270 */
[----:B--2---:R-:W-:-:S08]  /*0b70*/  FFMA R22, R13, R12, R22 ;  /* 0x0000000c0d167223 */ /* 0x004fd00000000016 */
[----:B------:R-:W-:Y:S05]  /*0b80*/  BRA.U !UP0, `(.L_x_52) ;  /* 0x0000000108207547 */ /* 0x000fea000b800000 */
[----:B------:R-:W-:Y:S01]  /*0b90*/  UISETP.NE.AND UP0, UPT, UR6, 0x2, UPT ;  /* 0x000000020600788c */ /* 0x000fe2000bf05270 */
[----:B------:R-:W2:Y:S04]  /*0ba0*/  LDG.E R13, desc[UR12][R10.64+0x4] ;  /* 0x0000040c0a0d7981 */ /* 0x000ea8000c1e1900 */
[----:B------:R-:W2:Y:S01]  /*0bb0*/  LDG.E R12, desc[UR12][R8.64+0x4] ;  /* 0x0000040c080c7981 */ /* 0x000ea2000c1e1900 */
[----:B------:R-:W-:-:S13]  /*0bc0*/  PLOP3.LUT P2, PT, PT, PT, UP0, 0x80, 0x8 ;  /* 0x000000000008781c */ /* 0x000fda0003f4f008 */
[----:B------:R-:W3:Y:S04]  /*0bd0*/  @P2 LDG.E R15, desc[UR12][R10.64+0x8] ;  /* 0x0000080c0a0f2981 */ /* 0x000ee8000c1e1900 */
[----:B------:R-:W3:Y:S01]  /*0be0*/  @P2 LDG.E R14, desc[UR12][R8.64+0x8] ;  /* 0x0000080c080e2981 */ /* 0x000ee2000c1e1900 */
[----:B--2---:R-:W-:-:S04]  /*0bf0*/  FFMA R22, R13, R12, R22 ;  /* 0x0000000c0d167223 */ /* 0x004fc80000000016 */
[----:B---3--:R-:W-:-:S07]  /*0c00*/  @P2 FFMA R22, R15, R14, R22 ;  /* 0x0000000e0f162223 */ /* 0x008fce0000000016 */
.L_x_52:
[----:B------:R-:W-:Y:S05]  /*0c10*/  @P1 BRA `(.L_x_55) ;  /* 0xfffffff400a01947 */ /* 0x000fea000383ffff */
[----:B------:R-:W-:Y:S05]  /*0c20*/  @P0 BRA `(.L_x_56) ;  /* 0xfffffff400780947 */ /* 0x000fea000383ffff */
.L_x_49:
[----:B------:R-:W0:Y:S08]  /*0c30*/  LDC.64 R4, c[0x0][0x388] ;  /* 0x0000e200ff047b82 */ /* 0x000e300000000a00 */
[----:B------:R-:W1:Y:S01]  /*0c40*/  LDC.64 R2, c[0x0][0x398] ;  /* 0x0000e600ff027b82 */ /* 0x000e620000000a00 */
[----:B0-----:R-:W-:-:S06]  /*0c50*/  IMAD.WIDE.U32 R4, R19, 0x8, R4 ;  /* 0x0000000813047825 */ /* 0x001fcc00078e0004 */
[----:B------:R-:W2:Y:S01]  /*0c60*/  LDG.E.64 R4, desc[UR12][R4.64] ;  /* 0x0000000c04047981 */ /* 0x000ea2000c1e1b00 */
[----:B-1----:R-:W-:-:S06]  /*0c70*/  IMAD.WIDE.U32 R2, R19, 0x4, R2 ;  /* 0x0000000413027825 */ /* 0x002fcc00078e0002 */
[----:B------:R-:W3:Y:S01]  /*0c80*/  LDG.E R3, desc[UR12][R2.64] ;  /* 0x0000000c02037981 */ /* 0x000ee2000c1e1900 */
[----:B--2---:R-:W-:-:S06]  /*0c90*/  IMAD.WIDE R6, R0, 0x8, R4 ;  /* 0x0000000800067825 */ /* 0x004fcc00078e0204 */
[----:B------:R-:W2:Y:S01]  /*0ca0*/  LDG.E.64 R6, desc[UR12][R6.64] ;  /* 0x0000000c06067981 */ /* 0x000ea2000c1e1b00 */
[----:B---3-5:R-:W-:Y:S01]  /*0cb0*/  FADD R9, R3, R22 ;  /* 0x0000001603097221 */ /* 0x028fe20000000000 */
[----:B--2---:R-:W-:-:S05]  /*0cc0*/  IMAD.WIDE.U32 R18, R18, 0x4, R6 ;  /* 0x0000000412127825 */ /* 0x004fca00078e0006 */
[----:B------:R-:W-:Y:S01]  /*0cd0*/  STG.E desc[UR12][R18.64], R9 ;  /* 0x0000000912007986 */ /* 0x000fe2000c10190c */
[----:B------:R-:W-:Y:S05]  /*0ce0*/  EXIT ;  /* 0x000000000000794d */ /* 0x000fea0003800000 */
.L_x_57:
        /* <DEDUP_REMOVED lines=9> */
.L_x_65:


//--------------------- .nv.shared._Z7softmaxPPPfS1_ --------------------------
	.section	.nv.shared._Z7softmaxPPPfS1_,"aw",@nobits
	.sectionflags	@""
	.align	4
.nv.shared._Z7softmaxPPPfS1_:
	.zero		1028


//--------------------- .nv.shared.reserved.0     --------------------------
	.section	.nv.shared.reserved.0,"aw",@nobits
	.weak		__nv_reservedSMEM_offset_0_alias
	.size		__nv_reservedSMEM_offset_0_alias, 0, 64
	.other		__nv_reservedSMEM_offset_0_alias,@"STO_CUDA_RESERVED_SHARED STV_DEFAULT"
__nv_reservedSMEM_offset_0_alias:
	.zero		0
	.zero		64


//--------------------- .nv.constant0._Z7softmaxPPPfS1_ --------------------------
	.section	.nv.constant0._Z7softmaxPPPfS1_,"a",@progbits
	.sectionflags	@""
	.align	4
.nv.constant0._Z7softmaxPPPfS1_:
	.zero		912


//--------------------- .nv.constant0._Z4ReLUPPPfS1_ --------------------------
	.section	.nv.constant0._Z4ReLUPPPfS1_,"a",@progbits
	.sectionflags	@""
	.align	4
.nv.constant0._Z4ReLUPPPfS1_:
	.zero		912


//--------------------- .nv.constant0._Z9padMatrixPPPfS1_i --------------------------
	.section	.nv.constant0._Z9padMatrixPPPfS1_i,"a",@progbits
	.sectionflags	@""
	.align	4
.nv.constant0._Z9padMatrixPPPfS1_i:
	.zero		916


//--------------------- .nv.constant0._Z4poolPPPfS1_iii --------------------------
	.section	.nv.constant0._Z4poolPPPfS1_iii,"a",@progbits
	.sectionflags	@""
	.align	4
.nv.constant0._Z4poolPPPfS1_iii:
	.zero		924


//--------------------- .nv.constant0._Z9convLayerPPPfS1_PS1_S_iii --------------------------
	.section	.nv.constant0._Z9convLayerPPPfS1_PS1_S_iii,"a",@progbits
	.sectionflags	@""
	.align	4
.nv.constant0._Z9convLayerPPPfS1_PS1_S_iii:
	.zero		940


//--------------------- SYMBOLS --------------------------

	.type		.nv.reservedSmem.offset0,@object
	.size		.nv.reservedSmem.offset0,0x4
	.type		.nv.reservedSmem.cap,@object
	.size		.nv.reservedSmem.cap,0x4
